	.target	sm_100a

	.elftype	@"ET_EXEC"


//--------------------- .note.nv.tkinfo           --------------------------
	.section	.note.nv.tkinfo,"",@"SHT_NOTE"
	.sectionflags	@"SHF_NOTE_NV_TKINFO"
	.tkinfo
        /*0018*/ 	.word	0x00000002
        /*0030*/ 	.string	""
        /*0030*/ 	.string	"ptxas"
        /*0030*/ 	.string	"Cuda compilation tools, release 13.0, V13.0.88"
        /*0030*/ 	.string	"Build cuda_13.0.r13.0/compiler.36424714_0"
        /*0030*/ 	.string	"-arch sm_100a -m 64 "



//--------------------- .note.nv.cuinfo           --------------------------
	.section	.note.nv.cuinfo,"",@"SHT_NOTE"
	.sectionflags	@"SHF_NOTE_NV_CUINFO"
        /*0018*/ 	.short	0x0002
        /*001a*/ 	.short	0x0064
        /*001c*/ 	.short	0x0082
	.zero		2


//--------------------- .nv.info                  --------------------------
	.section	.nv.info,"",@"SHT_CUDA_INFO"
	.align	4


	//----- nvinfo : EIATTR_REGCOUNT
	.align		4
        /*0000*/ 	.byte	0x04, 0x2f
        /*0002*/ 	.short	(.L_19 - .L_18)
	.align		4
.L_18:
        /*0004*/ 	.word	index@(_ZN7cutlass13device_kernelINS_4gemm6kernel13GemmUniversalIN4cute5tupleIJiiiiEEENS1_10collective13CollectiveMmaINS1_35MainloopSm100TmaUmmaWarpSpecializedILi3ELi2ELi4ENS5_IJNS4_1CILi1EEESB_SB_EEEEENS5_IJNSA_ILi128EEESE_NSA_ILi64EEEEEENS_6half_tENS5_IJlSB_lEEESH_SI_NS4_8TiledMMAINS4_8MMA_AtomIJNS4_20SM100_MMA_F16BF16_SSISH_SH_fLi128ELi128ELNS4_4UMMA5MajorE0ELSN_0ELNSM_7ScaleInE0ELSO_0EEEEEENS4_6LayoutISC_NS5_IJNSA_ILi0EEESS_SS_EEEEENS5_IJNS4_10UnderscoreESV_SV_EEEEENS4_13SM90_TMA_LOADENS4_14ComposedLayoutINS4_7SwizzleILi3ELi4ELi3EEENS4_18smem_ptr_flag_bitsILi16EEENSR_INS5_IJNSA_ILi8EEESF_EEENS5_IJSF_SB_EEEEEEEvNS4_8identityESY_S18_vS19_EENS_8epilogue10collective18CollectiveEpilogueINS1B_23Sm100TmaWarpSpecializedILi4ELi2ELi32ELb1ELb0EEEJSG_NS5_IJNSR_ISE_SB_EENSR_INSA_ILi32EEESB_EEEEESH_SI_SH_SI_NS1B_6fusion15FusionCallbacksIS1F_NS1K_17LinearCombinationISH_fSH_fLNS_15FloatRoundStyleE2EEESG_S1J_JEEENS4_5SM1004TMEM4LOAD26SM100_TMEM_LOAD_32dp32b32xESY_NSZ_INS10_ILi2ELi4ELi3EEES13_NSR_INS5_IJS14_S1H_EEENS5_IJS1H_SB_EEEEEEENS4_39AutoVectorizingCopyWithAssumedAlignmentILi128EEENS4_14SM90_TMA_STOREES1Y_S20_S20_EEEvvEEEEvNT_6ParamsE)
        /*0008*/ 	.word	0x0000006e


	//----- nvinfo : EIATTR_FRAME_SIZE
	.align		4
.L_19:
        /*000c*/ 	.byte	0x04, 0x11
        /*000e*/ 	.short	(.L_21 - .L_20)
	.align		4
.L_20:
        /*0010*/ 	.word	index@($__internal_2_$__cuda_sm10x_tcgen05_guardrail_trap_unallocated_columns_being_dealloced)
        /*0014*/ 	.word	0x00000000


	//----- nvinfo : EIATTR_FRAME_SIZE
	.align		4
.L_21:
        /*0018*/ 	.byte	0x04, 0x11
        /*001a*/ 	.short	(.L_23 - .L_22)
	.align		4
.L_22:
        /*001c*/ 	.word	index@($__internal_1_$__cuda_sm10x_tcgen05_guardrail_trap_phase_invalid_during_alloc)
        /*0020*/ 	.word	0x00000000


	//----- nvinfo : EIATTR_FRAME_SIZE
	.align		4
.L_23:
        /*0024*/ 	.byte	0x04, 0x11
        /*0026*/ 	.short	(.L_25 - .L_24)
	.align		4
.L_24:
        /*0028*/ 	.word	index@($__internal_0_$__cuda_sm10x_tcgen05_guardrail_trap_col_being_dealloced_not_returned_by_alloc)
        /*002c*/ 	.word	0x00000000


	//----- nvinfo : EIATTR_FRAME_SIZE
	.align		4
.L_25:
        /*0030*/ 	.byte	0x04, 0x11
        /*0032*/ 	.short	(.L_27 - .L_26)
	.align		4
.L_26:
        /*0034*/ 	.word	index@(_ZN7cutlass13device_kernelINS_4gemm6kernel13GemmUniversalIN4cute5tupleIJiiiiEEENS1_10collective13CollectiveMmaINS1_35MainloopSm100TmaUmmaWarpSpecializedILi3ELi2ELi4ENS5_IJNS4_1CILi1EEESB_SB_EEEEENS5_IJNSA_ILi128EEESE_NSA_ILi64EEEEEENS_6half_tENS5_IJlSB_lEEESH_SI_NS4_8TiledMMAINS4_8MMA_AtomIJNS4_20SM100_MMA_F16BF16_SSISH_SH_fLi128ELi128ELNS4_4UMMA5MajorE0ELSN_0ELNSM_7ScaleInE0ELSO_0EEEEEENS4_6LayoutISC_NS5_IJNSA_ILi0EEESS_SS_EEEEENS5_IJNS4_10UnderscoreESV_SV_EEEEENS4_13SM90_TMA_LOADENS4_14ComposedLayoutINS4_7SwizzleILi3ELi4ELi3EEENS4_18smem_ptr_flag_bitsILi16EEENSR_INS5_IJNSA_ILi8EEESF_EEENS5_IJSF_SB_EEEEEEEvNS4_8identityESY_S18_vS19_EENS_8epilogue10collective18CollectiveEpilogueINS1B_23Sm100TmaWarpSpecializedILi4ELi2ELi32ELb1ELb0EEEJSG_NS5_IJNSR_ISE_SB_EENSR_INSA_ILi32EEESB_EEEEESH_SI_SH_SI_NS1B_6fusion15FusionCallbacksIS1F_NS1K_17LinearCombinationISH_fSH_fLNS_15FloatRoundStyleE2EEESG_S1J_JEEENS4_5SM1004TMEM4LOAD26SM100_TMEM_LOAD_32dp32b32xESY_NSZ_INS10_ILi2ELi4ELi3EEES13_NSR_INS5_IJS14_S1H_EEENS5_IJS1H_SB_EEEEEEENS4_39AutoVectorizingCopyWithAssumedAlignmentILi128EEENS4_14SM90_TMA_STOREES1Y_S20_S20_EEEvvEEEEvNT_6ParamsE)
        /*0038*/ 	.word	0x00000000


	//----- nvinfo : EIATTR_MIN_STACK_SIZE
	.align		4
.L_27:
        /*003c*/ 	.byte	0x04, 0x12
        /*003e*/ 	.short	(.L_29 - .L_28)
	.align		4
.L_28:
        /*0040*/ 	.word	index@(_ZN7cutlass13device_kernelINS_4gemm6kernel13GemmUniversalIN4cute5tupleIJiiiiEEENS1_10collective13CollectiveMmaINS1_35MainloopSm100TmaUmmaWarpSpecializedILi3ELi2ELi4ENS5_IJNS4_1CILi1EEESB_SB_EEEEENS5_IJNSA_ILi128EEESE_NSA_ILi64EEEEEENS_6half_tENS5_IJlSB_lEEESH_SI_NS4_8TiledMMAINS4_8MMA_AtomIJNS4_20SM100_MMA_F16BF16_SSISH_SH_fLi128ELi128ELNS4_4UMMA5MajorE0ELSN_0ELNSM_7ScaleInE0ELSO_0EEEEEENS4_6LayoutISC_NS5_IJNSA_ILi0EEESS_SS_EEEEENS5_IJNS4_10UnderscoreESV_SV_EEEEENS4_13SM90_TMA_LOADENS4_14ComposedLayoutINS4_7SwizzleILi3ELi4ELi3EEENS4_18smem_ptr_flag_bitsILi16EEENSR_INS5_IJNSA_ILi8EEESF_EEENS5_IJSF_SB_EEEEEEEvNS4_8identityESY_S18_vS19_EENS_8epilogue10collective18CollectiveEpilogueINS1B_23Sm100TmaWarpSpecializedILi4ELi2ELi32ELb1ELb0EEEJSG_NS5_IJNSR_ISE_SB_EENSR_INSA_ILi32EEESB_EEEEESH_SI_SH_SI_NS1B_6fusion15FusionCallbacksIS1F_NS1K_17LinearCombinationISH_fSH_fLNS_15FloatRoundStyleE2EEESG_S1J_JEEENS4_5SM1004TMEM4LOAD26SM100_TMEM_LOAD_32dp32b32xESY_NSZ_INS10_ILi2ELi4ELi3EEES13_NSR_INS5_IJS14_S1H_EEENS5_IJS1H_SB_EEEEEEENS4_39AutoVectorizingCopyWithAssumedAlignmentILi128EEENS4_14SM90_TMA_STOREES1Y_S20_S20_EEEvvEEEEvNT_6ParamsE)
        /*0044*/ 	.word	0x00000000
.L_29:


//--------------------- .nv.compat                --------------------------
	.section	.nv.compat,"",@"SHT_CUDA_COMPAT_INFO"
	.align	4
        /*0000*/ 	.byte	0x02, 0x09, 0x01, 0x00, 0x02, 0x02, 0x02, 0x00, 0x02, 0x05, 0x05, 0x00, 0x03, 0x07, 0x01, 0x01
        /*0010*/ 	.byte	0x02, 0x03, 0x01, 0x00, 0x02, 0x06, 0x01, 0x00, 0x04, 0x0b, 0x08, 0x00, 0x09, 0x00, 0x00, 0x00
        /*0020*/ 	.byte	0x00, 0x00, 0x00, 0x00


//--------------------- .nv.info._ZN7cutlass13device_kernelINS_4gemm6kernel13GemmUniversalIN4cute5tupleIJiiiiEEENS1_10collective13CollectiveMmaINS1_35MainloopSm100TmaUmmaWarpSpecializedILi3ELi2ELi4ENS5_IJNS4_1CILi1EEESB_SB_EEEEENS5_IJNSA_ILi128EEESE_NSA_ILi64EEEEEENS_6half_tENS5_IJlSB_lEEESH_SI_NS4_8TiledMMAINS4_8MMA_AtomIJNS4_20SM100_MMA_F16BF16_SSISH_SH_fLi128ELi128ELNS4_4UMMA5MajorE0ELSN_0ELNSM_7ScaleInE0ELSO_0EEEEEENS4_6LayoutISC_NS5_IJNSA_ILi0EEESS_SS_EEEEENS5_IJNS4_10UnderscoreESV_SV_EEEEENS4_13SM90_TMA_LOADENS4_14ComposedLayoutINS4_7SwizzleILi3ELi4ELi3EEENS4_18smem_ptr_flag_bitsILi16EEENSR_INS5_IJNSA_ILi8EEESF_EEENS5_IJSF_SB_EEEEEEEvNS4_8identityESY_S18_vS19_EENS_8epilogue10collective18CollectiveEpilogueINS1B_23Sm100TmaWarpSpecializedILi4ELi2ELi32ELb1ELb0EEEJSG_NS5_IJNSR_ISE_SB_EENSR_INSA_ILi32EEESB_EEEEESH_SI_SH_SI_NS1B_6fusion15FusionCallbacksIS1F_NS1K_17LinearCombinationISH_fSH_fLNS_15FloatRoundStyleE2EEESG_S1J_JEEENS4_5SM1004TMEM4LOAD26SM100_TMEM_LOAD_32dp32b32xESY_NSZ_INS10_ILi2ELi4ELi3EEES13_NSR_INS5_IJS14_S1H_EEENS5_IJS1H_SB_EEEEEEENS4_39AutoVectorizingCopyWithAssumedAlignmentILi128EEENS4_14SM90_TMA_STOREES1Y_S20_S20_EEEvvEEEEvNT_6ParamsE --------------------------
	.section	.nv.info._ZN7cutlass13device_kernelINS_4gemm6kernel13GemmUniversalIN4cute5tupleIJiiiiEEENS1_10collective13CollectiveMmaINS1_35MainloopSm100TmaUmmaWarpSpecializedILi3ELi2ELi4ENS5_IJNS4_1CILi1EEESB_SB_EEEEENS5_IJNSA_ILi128EEESE_NSA_ILi64EEEEEENS_6half_tENS5_IJlSB_lEEESH_SI_NS4_8TiledMMAINS4_8MMA_AtomIJNS4_20SM100_MMA_F16BF16_SSISH_SH_fLi128ELi128ELNS4_4UMMA5MajorE0ELSN_0ELNSM_7ScaleInE0ELSO_0EEEEEENS4_6LayoutISC_NS5_IJNSA_ILi0EEESS_SS_EEEEENS5_IJNS4_10UnderscoreESV_SV_EEEEENS4_13SM90_TMA_LOADENS4_14ComposedLayoutINS4_7SwizzleILi3ELi4ELi3EEENS4_18smem_ptr_flag_bitsILi16EEENSR_INS5_IJNSA_ILi8EEESF_EEENS5_IJSF_SB_EEEEEEEvNS4_8identityESY_S18_vS19_EENS_8epilogue10collective18CollectiveEpilogueINS1B_23Sm100TmaWarpSpecializedILi4ELi2ELi32ELb1ELb0EEEJSG_NS5_IJNSR_ISE_SB_EENSR_INSA_ILi32EEESB_EEEEESH_SI_SH_SI_NS1B_6fusion15FusionCallbacksIS1F_NS1K_17LinearCombinationISH_fSH_fLNS_15FloatRoundStyleE2EEESG_S1J_JEEENS4_5SM1004TMEM4LOAD26SM100_TMEM_LOAD_32dp32b32xESY_NSZ_INS10_ILi2ELi4ELi3EEES13_NSR_INS5_IJS14_S1H_EEENS5_IJS1H_SB_EEEEEEENS4_39AutoVectorizingCopyWithAssumedAlignmentILi128EEENS4_14SM90_TMA_STOREES1Y_S20_S20_EEEvvEEEEvNT_6ParamsE,"",@"SHT_CUDA_INFO"
	.sectionflags	@""
	.align	4


	//----- nvinfo : EIATTR_CUDA_API_VERSION
	.align		4
        /*0000*/ 	.byte	0x04, 0x37
        /*0002*/ 	.short	(.L_31 - .L_30)
.L_30:
        /*0004*/ 	.word	0x00000082


	//----- nvinfo : EIATTR_KPARAM_INFO
	.align		4
.L_31:
        /*0008*/ 	.byte	0x04, 0x17
        /*000a*/ 	.short	(.L_33 - .L_32)
.L_32:
        /*000c*/ 	.word	0x00000000
        /*0010*/ 	.short	0x0000
        /*0012*/ 	.short	0x0000
        /*0014*/ 	.byte	0x00, 0xf0, 0x01, 0x20


	//----- nvinfo : EIATTR_AT_ENTRY_FRAGMENTS
	.align		4
.L_33:
        /*0018*/ 	.byte	0x04, 0x4f
        /*001a*/ 	.short	(.L_35 - .L_34)


	//   ....[0]....
.L_34:
        /*001c*/ 	.word	0x00000006


	//----- nvinfo : EIATTR_RESERVED_SMEM_USED
	.align		4
.L_35:
        /*0020*/ 	.byte	0x01, 0x41
	.zero		2


	//----- nvinfo : EIATTR_SPARSE_MMA_MASK
	.align		4
        /*0024*/ 	.byte	0x03, 0x50
        /*0026*/ 	.short	0x0000


	//----- nvinfo : EIATTR_TCGEN05_1CTA_USED
	.align		4
        /*0028*/ 	.byte	0x01, 0x51
	.zero		2


	//----- nvinfo : EIATTR_MAXREG_COUNT
	.align		4
        /*002c*/ 	.byte	0x03, 0x1b
        /*002e*/ 	.short	0x00ff


	//----- nvinfo : EIATTR_NUM_BARRIERS
	.align		4
        /*0030*/ 	.byte	0x02, 0x4c
        /*0032*/ 	.byte	0x07
	.zero		1


	//----- nvinfo : EIATTR_EXTERNS
	.align		4
        /*0034*/ 	.byte	0x04, 0x0f
        /*0036*/ 	.short	(.L_37 - .L_36)


	//   ....[0]....
	.align		4
.L_36:
        /*0038*/ 	.word	index@(__assertfail)


	//----- nvinfo : EIATTR_MERCURY_ISA_VERSION
	.align		4
.L_37:
        /*003c*/ 	.byte	0x03, 0x5f
        /*003e*/ 	.short	0x0101


	//----- nvinfo : EIATTR_INT_WARP_WIDE_INSTR_OFFSETS
	.align		4
        /*0040*/ 	.byte	0x04, 0x31
        /*0042*/ 	.short	(.L_39 - .L_38)


	//   ....[0]....
.L_38:
        /*0044*/ 	.word	0x00001da0


	//   ....[1]....
        /*0048*/ 	.word	0x00003750


	//   ....[2]....
        /*004c*/ 	.word	0x00003780


	//   ....[3]....
        /*0050*/ 	.word	0x000037d0


	//   ....[4]....
        /*0054*/ 	.word	0x000040f0


	//   ....[5]....
        /*0058*/ 	.word	0x00004150


	//   ....[6]....
        /*005c*/ 	.word	0x00004230


	//   ....[7]....
        /*0060*/ 	.word	0x000042a0


	//   ....[8]....
        /*0064*/ 	.word	0x000043b0


	//   ....[9]....
        /*0068*/ 	.word	0x00004440


	//   ....[10]....
        /*006c*/ 	.word	0x00004610


	//   ....[11]....
        /*0070*/ 	.word	0x00004770


	//----- nvinfo : EIATTR_COOP_GROUP_MASK_REGIDS
	.align		4
.L_39:
        /*0074*/ 	.byte	0x04, 0x29
        /*0076*/ 	.short	(.L_41 - .L_40)


	//   ....[0]....
.L_40:
        /*0078*/ 	.word	0xffffffff


	//   ....[1]....
        /*007c*/ 	.word	0xffffffff


	//   ....[2]....
        /*0080*/ 	.word	0xffffffff


	//   ....[3]....
        /*0084*/ 	.word	0xffffffff


	//   ....[4]....
        /*0088*/ 	.word	0xffffffff


	//   ....[5]....
        /*008c*/ 	.word	0xffffffff


	//   ....[6]....
        /*0090*/ 	.word	0xffffffff


	//   ....[7]....
        /*0094*/ 	.word	0xffffffff


	//   ....[8]....
        /*0098*/ 	.word	0xffffffff


	//   ....[9]....
        /*009c*/ 	.word	0xffffffff


	//   ....[10]....
        /*00a0*/ 	.word	0xffffffff


	//   ....[11]....
        /*00a4*/ 	.word	0xffffffff


	//   ....[12]....
        /*00a8*/ 	.word	0xffffffff


	//----- nvinfo : EIATTR_COOP_GROUP_INSTR_OFFSETS
	.align		4
.L_41:
        /*00ac*/ 	.byte	0x04, 0x28
        /*00ae*/ 	.short	(.L_43 - .L_42)


	//   ....[0]....
.L_42:
        /*00b0*/ 	.word	0x00000090


	//   ....[1]....
        /*00b4*/ 	.word	0x000004d0


	//   ....[2]....
        /*00b8*/ 	.word	0x00000620


	//   ....[3]....
        /*00bc*/ 	.word	0x000007c0


	//   ....[4]....
        /*00c0*/ 	.word	0x000008c0


	//   ....[5]....
        /*00c4*/ 	.word	0x00000a30


	//   ....[6]....
        /*00c8*/ 	.word	0x00000bd0


	//   ....[7]....
        /*00cc*/ 	.word	0x00001c80


	//   ....[8]....
        /*00d0*/ 	.word	0x000029d0


	//   ....[9]....
        /*00d4*/ 	.word	0x00002be0


	//   ....[10]....
        /*00d8*/ 	.word	0x00002c10


	//   ....[11]....
        /*00dc*/ 	.word	0x00003640


	//   ....[12]....
        /*00e0*/ 	.word	0x00003870


	//----- nvinfo : EIATTR_VRC_CTA_INIT_COUNT
	.align		4
.L_43:
        /*00e4*/ 	.byte	0x02, 0x4a
        /*00e6*/ 	.byte	0x80
	.zero		1


	//----- nvinfo : EIATTR_SYSCALL_OFFSETS
	.align		4
        /*00e8*/ 	.byte	0x04, 0x46
        /*00ea*/ 	.short	(.L_45 - .L_44)


	//   ....[0]....
.L_44:
        /*00ec*/ 	.word	0x000051f0


	//   ....[1]....
        /*00f0*/ 	.word	0x000052e0


	//   ....[2]....
        /*00f4*/ 	.word	0x00005a50


	//   ....[3]....
        /*00f8*/ 	.word	0x000066d0


	//   ....[4]....
        /*00fc*/ 	.word	0x00007320


	//   ....[5]....
        /*0100*/ 	.word	0x00007f70


	//----- nvinfo : EIATTR_MBARRIER_INSTR_OFFSETS
	.align		4
.L_45:
        /*0104*/ 	.byte	0x04, 0x39
        /*0106*/ 	.short	(.L_47 - .L_46)


	//   ....[0]....
.L_46:
        /*0108*/ 	.word	0x000005b0
        /*010c*/ 	.word	0x000000ff
        /*0110*/ 	.word	0x00000000
        /*0114*/ 	.short	0x0100
        /*0116*/ 	.byte	0x05
	.zero		1


	//   ....[1]....
        /*0118*/ 	.word	0x000005c0
        /*011c*/ 	.word	0x000000ff
        /*0120*/ 	.word	0x00000018
        /*0124*/ 	.short	0x0100
        /*0126*/ 	.byte	0x05
	.zero		1


	//   ....[2]....
        /*0128*/ 	.word	0x000005d0
        /*012c*/ 	.word	0x000000ff
        /*0130*/ 	.word	0x00000008
        /*0134*/ 	.short	0x0100
        /*0136*/ 	.byte	0x05
	.zero		1


	//   ....[3]....
        /*0138*/ 	.word	0x000005e0
        /*013c*/ 	.word	0x000000ff
        /*0140*/ 	.word	0x00000020
        /*0144*/ 	.short	0x0100
        /*0146*/ 	.byte	0x05
	.zero		1


	//   ....[4]....
        /*0148*/ 	.word	0x000005f0
        /*014c*/ 	.word	0x000000ff
        /*0150*/ 	.word	0x00000010
        /*0154*/ 	.short	0x0100
        /*0156*/ 	.byte	0x05
	.zero		1


	//   ....[5]....
        /*0158*/ 	.word	0x00000600
        /*015c*/ 	.word	0x000000ff
        /*0160*/ 	.word	0x00000028
        /*0164*/ 	.short	0x0100
        /*0166*/ 	.byte	0x05
	.zero		1


	//   ....[6]....
        /*0168*/ 	.word	0x00000730
        /*016c*/ 	.word	0x000000ff
        /*0170*/ 	.word	0x00000030
        /*0174*/ 	.short	0x0100
        /*0176*/ 	.byte	0x07
	.zero		1


	//   ....[7]....
        /*0178*/ 	.word	0x00000740
        /*017c*/ 	.word	0x000000ff
        /*0180*/ 	.word	0x00000050
        /*0184*/ 	.short	0x0100
        /*0186*/ 	.byte	0x07
	.zero		1


	//   ....[8]....
        /*0188*/ 	.word	0x00000750
        /*018c*/ 	.word	0x000000ff
        /*0190*/ 	.word	0x00000038
        /*0194*/ 	.short	0x0100
        /*0196*/ 	.byte	0x07
	.zero		1


	//   ....[9]....
        /*0198*/ 	.word	0x00000760
        /*019c*/ 	.word	0x000000ff
        /*01a0*/ 	.word	0x00000058
        /*01a4*/ 	.short	0x0100
        /*01a6*/ 	.byte	0x07
	.zero		1


	//   ....[10]....
        /*01a8*/ 	.word	0x00000770
        /*01ac*/ 	.word	0x000000ff
        /*01b0*/ 	.word	0x00000040
        /*01b4*/ 	.short	0x0100
        /*01b6*/ 	.byte	0x07
	.zero		1


	//   ....[11]....
        /*01b8*/ 	.word	0x00000780
        /*01bc*/ 	.word	0x000000ff
        /*01c0*/ 	.word	0x00000060
        /*01c4*/ 	.short	0x0100
        /*01c6*/ 	.byte	0x07
	.zero		1


	//   ....[12]....
        /*01c8*/ 	.word	0x00000790
        /*01cc*/ 	.word	0x000000ff
        /*01d0*/ 	.word	0x00000048
        /*01d4*/ 	.short	0x0100
        /*01d6*/ 	.byte	0x07
	.zero		1


	//   ....[13]....
        /*01d8*/ 	.word	0x000007a0
        /*01dc*/ 	.word	0x000000ff
        /*01e0*/ 	.word	0x00000068
        /*01e4*/ 	.short	0x0100
        /*01e6*/ 	.byte	0x07
	.zero		1


	//   ....[14]....
        /*01e8*/ 	.word	0x00000890
        /*01ec*/ 	.word	0x000000ff
        /*01f0*/ 	.word	0x00000070
        /*01f4*/ 	.short	0x0100
        /*01f6*/ 	.byte	0x05
	.zero		1


	//   ....[15]....
        /*01f8*/ 	.word	0x000008a0
        /*01fc*/ 	.word	0x000000ff
        /*0200*/ 	.word	0x00000078
        /*0204*/ 	.short	0x0100
        /*0206*/ 	.byte	0x05
	.zero		1


	//   ....[16]....
        /*0208*/ 	.word	0x000009e0
        /*020c*/ 	.word	0x000000ff
        /*0210*/ 	.word	0x00000080
        /*0214*/ 	.short	0x0100
        /*0216*/ 	.byte	0x05
	.zero		1


	//   ....[17]....
        /*0218*/ 	.word	0x000009f0
        /*021c*/ 	.word	0x000000ff
        /*0220*/ 	.word	0x00000090
        /*0224*/ 	.short	0x0100
        /*0226*/ 	.byte	0x05
	.zero		1


	//   ....[18]....
        /*0228*/ 	.word	0x00000a00
        /*022c*/ 	.word	0x000000ff
        /*0230*/ 	.word	0x00000088
        /*0234*/ 	.short	0x0100
        /*0236*/ 	.byte	0x05
	.zero		1


	//   ....[19]....
        /*0238*/ 	.word	0x00000a10
        /*023c*/ 	.word	0x000000ff
        /*0240*/ 	.word	0x00000098
        /*0244*/ 	.short	0x0100
        /*0246*/ 	.byte	0x05
	.zero		1


	//   ....[20]....
        /*0248*/ 	.word	0x00000b40
        /*024c*/ 	.word	0x000000ff
        /*0250*/ 	.word	0x000000a0
        /*0254*/ 	.short	0x0100
        /*0256*/ 	.byte	0x07
	.zero		1


	//   ....[21]....
        /*0258*/ 	.word	0x00000b50
        /*025c*/ 	.word	0x000000ff
        /*0260*/ 	.word	0x000000c0
        /*0264*/ 	.short	0x0100
        /*0266*/ 	.byte	0x07
	.zero		1


	//   ....[22]....
        /*0268*/ 	.word	0x00000b60
        /*026c*/ 	.word	0x000000ff
        /*0270*/ 	.word	0x000000a8
        /*0274*/ 	.short	0x0100
        /*0276*/ 	.byte	0x07
	.zero		1


	//   ....[23]....
        /*0278*/ 	.word	0x00000b70
        /*027c*/ 	.word	0x000000ff
        /*0280*/ 	.word	0x000000c8
        /*0284*/ 	.short	0x0100
        /*0286*/ 	.byte	0x07
	.zero		1


	//   ....[24]....
        /*0288*/ 	.word	0x00000b80
        /*028c*/ 	.word	0x000000ff
        /*0290*/ 	.word	0x000000b0
        /*0294*/ 	.short	0x0100
        /*0296*/ 	.byte	0x07
	.zero		1


	//   ....[25]....
        /*0298*/ 	.word	0x00000b90
        /*029c*/ 	.word	0x000000ff
        /*02a0*/ 	.word	0x000000d0
        /*02a4*/ 	.short	0x0100
        /*02a6*/ 	.byte	0x07
	.zero		1


	//   ....[26]....
        /*02a8*/ 	.word	0x00000ba0
        /*02ac*/ 	.word	0x000000ff
        /*02b0*/ 	.word	0x000000b8
        /*02b4*/ 	.short	0x0100
        /*02b6*/ 	.byte	0x07
	.zero		1


	//   ....[27]....
        /*02b8*/ 	.word	0x00000bb0
        /*02bc*/ 	.word	0x000000ff
        /*02c0*/ 	.word	0x000000d8
        /*02c4*/ 	.short	0x0100
        /*02c6*/ 	.byte	0x07
	.zero		1


	//   ....[28]....
        /*02c8*/ 	.word	0x00000ca0
        /*02cc*/ 	.word	0x000000ff
        /*02d0*/ 	.word	0x000000e0
        /*02d4*/ 	.short	0x0100
        /*02d6*/ 	.byte	0x05
	.zero		1


	//   ....[29]....
        /*02d8*/ 	.word	0x00000cb0
        /*02dc*/ 	.word	0x000000ff
        /*02e0*/ 	.word	0x000000f0
        /*02e4*/ 	.short	0x0100
        /*02e6*/ 	.byte	0x05
	.zero		1


	//   ....[30]....
        /*02e8*/ 	.word	0x00000cc0
        /*02ec*/ 	.word	0x000000ff
        /*02f0*/ 	.word	0x000000e8
        /*02f4*/ 	.short	0x0100
        /*02f6*/ 	.byte	0x05
	.zero		1


	//   ....[31]....
        /*02f8*/ 	.word	0x00000cd0
        /*02fc*/ 	.word	0x000000ff
        /*0300*/ 	.word	0x000000f8
        /*0304*/ 	.short	0x0100
        /*0306*/ 	.byte	0x05
	.zero		1


	//   ....[32]....
        /*0308*/ 	.word	0x000015a0
        /*030c*/ 	.word	0x00000002
        /*0310*/ 	.word	0x000000f0
        /*0314*/ 	.short	0x010a
        /*0316*/ 	.byte	0xff
	.zero		1


	//   ....[33]....
        /*0318*/ 	.word	0x000015d0
        /*031c*/ 	.word	0x00000002
        /*0320*/ 	.word	0x000000e0
        /*0324*/ 	.short	0x0101
        /*0326*/ 	.byte	0xff
	.zero		1


	//   ....[34]....
        /*0328*/ 	.word	0x000016a0
        /*032c*/ 	.word	0x000000ff
        /*0330*/ 	.word	0x00000018
        /*0334*/ 	.short	0x010a
        /*0336*/ 	.byte	0x08
	.zero		1


	//   ....[35]....
        /*0338*/ 	.word	0x00001740
        /*033c*/ 	.word	0x000000ff
        /*0340*/ 	.word	0x00000018
        /*0344*/ 	.short	0x010a
        /*0346*/ 	.byte	0x21
	.zero		1


	//   ....[36]....
        /*0348*/ 	.word	0x000018a0
        /*034c*/ 	.word	0x000000ff
        /*0350*/ 	.word	0x00000018
        /*0354*/ 	.short	0x010a
        /*0356*/ 	.byte	0x08
	.zero		1


	//   ....[37]....
        /*0358*/ 	.word	0x00001990
        /*035c*/ 	.word	0x000000ff
        /*0360*/ 	.word	0x00000078
        /*0364*/ 	.short	0x0101
        /*0366*/ 	.byte	0x04
	.zero		1


	//   ....[38]....
        /*0368*/ 	.word	0x000019b0
        /*036c*/ 	.word	0x000000ff
        /*0370*/ 	.word	0x00000018
        /*0374*/ 	.short	0x010a
        /*0376*/ 	.byte	0x08
	.zero		1


	//   ....[39]....
        /*0378*/ 	.word	0x00001a30
        /*037c*/ 	.word	0x000000ff
        /*0380*/ 	.word	0x00000018
        /*0384*/ 	.short	0x010a
        /*0386*/ 	.byte	0x11
	.zero		1


	//   ....[40]....
        /*0388*/ 	.word	0x00001b90
        /*038c*/ 	.word	0x000000ff
        /*0390*/ 	.word	0x00000018
        /*0394*/ 	.short	0x010a
        /*0396*/ 	.byte	0x08
	.zero		1


	//   ....[41]....
        /*0398*/ 	.word	0x00001cb0
        /*039c*/ 	.word	0x00000002
        /*03a0*/ 	.word	0x00000080
        /*03a4*/ 	.short	0x010a
        /*03a6*/ 	.byte	0xff
	.zero		1


	//   ....[42]....
        /*03a8*/ 	.word	0x00001d70
        /*03ac*/ 	.word	0x00000002
        /*03b0*/ 	.word	0x00000000
        /*03b4*/ 	.short	0x0101
        /*03b6*/ 	.byte	0xff
	.zero		1


	//   ....[43]....
        /*03b8*/ 	.word	0x000022d0
        /*03bc*/ 	.word	0x000000ff
        /*03c0*/ 	.word	0x00000000
        /*03c4*/ 	.short	0x010a
        /*03c6*/ 	.byte	0x05
	.zero		1


	//   ....[44]....
        /*03c8*/ 	.word	0x00002360
        /*03cc*/ 	.word	0x000000ff
        /*03d0*/ 	.word	0x00000000
        /*03d4*/ 	.short	0x010a
        /*03d6*/ 	.byte	0x05
	.zero		1


	//   ....[45]....
        /*03d8*/ 	.word	0x00002400
        /*03dc*/ 	.word	0x00000000
        /*03e0*/ 	.word	0x00000000
        /*03e4*/ 	.short	0x010a
        /*03e6*/ 	.byte	0xff
	.zero		1


	//   ....[46]....
        /*03e8*/ 	.word	0x00002520
        /*03ec*/ 	.word	0x00000000
        /*03f0*/ 	.word	0x000000e0
        /*03f4*/ 	.short	0x010a
        /*03f6*/ 	.byte	0xff
	.zero		1


	//   ....[47]....
        /*03f8*/ 	.word	0x00002590
        /*03fc*/ 	.word	0x00000000
        /*0400*/ 	.word	0x00000000
        /*0404*/ 	.short	0x0101
        /*0406*/ 	.byte	0xff
	.zero		1


	//   ....[48]....
        /*0408*/ 	.word	0x000025b0
        /*040c*/ 	.word	0x000000ff
        /*0410*/ 	.word	0x00000090
        /*0414*/ 	.short	0x010a
        /*0416*/ 	.byte	0x05
	.zero		1


	//   ....[49]....
        /*0418*/ 	.word	0x000026d0
        /*041c*/ 	.word	0x00000000
        /*0420*/ 	.word	0x00000080
        /*0424*/ 	.short	0x010a
        /*0426*/ 	.byte	0xff
	.zero		1


	//   ....[50]....
        /*0428*/ 	.word	0x000027d0
        /*042c*/ 	.word	0x00000000
        /*0430*/ 	.word	0x00000000
        /*0434*/ 	.short	0x0101
        /*0436*/ 	.byte	0xff
	.zero		1


	//   ....[51]....
        /*0438*/ 	.word	0x00002860
        /*043c*/ 	.word	0x000000ff
        /*0440*/ 	.word	0x00000090
        /*0444*/ 	.short	0x0106
        /*0446*/ 	.byte	0x05
	.zero		1


	//   ....[52]....
        /*0448*/ 	.word	0x00002880
        /*044c*/ 	.word	0x000000ff
        /*0450*/ 	.word	0x00000090
        /*0454*/ 	.short	0x010a
        /*0456*/ 	.byte	0x05
	.zero		1


	//   ....[53]....
        /*0458*/ 	.word	0x00002910
        /*045c*/ 	.word	0x000000ff
        /*0460*/ 	.word	0x00000090
        /*0464*/ 	.short	0x0106
        /*0466*/ 	.byte	0x04
	.zero		1


	//   ....[54]....
        /*0468*/ 	.word	0x00002950
        /*046c*/ 	.word	0x00000000
        /*0470*/ 	.word	0x00000090
        /*0474*/ 	.short	0x010a
        /*0476*/ 	.byte	0xff
	.zero		1


	//   ....[55]....
        /*0478*/ 	.word	0x00002e90
        /*047c*/ 	.word	0x00000000
        /*0480*/ 	.word	0x00000080
        /*0484*/ 	.short	0x010a
        /*0486*/ 	.byte	0xff
	.zero		1


	//   ....[56]....
        /*0488*/ 	.word	0x00002fa0
        /*048c*/ 	.word	0x00000003
        /*0490*/ 	.word	0x00000000
        /*0494*/ 	.short	0x0101
        /*0496*/ 	.byte	0xff
	.zero		1


	//   ....[57]....
        /*0498*/ 	.word	0x00002fb0
        /*049c*/ 	.word	0x000000ff
        /*04a0*/ 	.word	0x00000000
        /*04a4*/ 	.short	0x010a
        /*04a6*/ 	.byte	0x06
	.zero		1


	//   ....[58]....
        /*04a8*/ 	.word	0x00002fd0
        /*04ac*/ 	.word	0x000000ff
        /*04b0*/ 	.word	0x000000c0
        /*04b4*/ 	.short	0x010a
        /*04b6*/ 	.byte	0x07
	.zero		1


	//   ....[59]....
        /*04b8*/ 	.word	0x000030a0
        /*04bc*/ 	.word	0x000000ff
        /*04c0*/ 	.word	0x00000000
        /*04c4*/ 	.short	0x010a
        /*04c6*/ 	.byte	0x06
	.zero		1


	//   ....[60]....
        /*04c8*/ 	.word	0x000031d0
        /*04cc*/ 	.word	0x000000ff
        /*04d0*/ 	.word	0x00000000
        /*04d4*/ 	.short	0x010a
        /*04d6*/ 	.byte	0x1a
	.zero		1


	//   ....[61]....
        /*04d8*/ 	.word	0x00003470
        /*04dc*/ 	.word	0x000000ff
        /*04e0*/ 	.word	0x00000000
        /*04e4*/ 	.short	0x010a
        /*04e6*/ 	.byte	0x06
	.zero		1


	//   ....[62]....
        /*04e8*/ 	.word	0x00003500
        /*04ec*/ 	.word	0x000000ff
        /*04f0*/ 	.word	0x00000000
        /*04f4*/ 	.short	0x010a
        /*04f6*/ 	.byte	0x06
	.zero		1


	//   ....[63]....
        /*04f8*/ 	.word	0x00003590
        /*04fc*/ 	.word	0x000000ff
        /*0500*/ 	.word	0x00000000
        /*0504*/ 	.short	0x010a
        /*0506*/ 	.byte	0x06
	.zero		1


	//   ....[64]....
        /*0508*/ 	.word	0x00003620
        /*050c*/ 	.word	0x000000ff
        /*0510*/ 	.word	0x00000000
        /*0514*/ 	.short	0x010a
        /*0516*/ 	.byte	0x07
	.zero		1


	//   ....[65]....
        /*0518*/ 	.word	0x00003aa0
        /*051c*/ 	.word	0x00000000
        /*0520*/ 	.word	0x00000080
        /*0524*/ 	.short	0x010a
        /*0526*/ 	.byte	0xff
	.zero		1


	//   ....[66]....
        /*0528*/ 	.word	0x00003b60
        /*052c*/ 	.word	0x00000000
        /*0530*/ 	.word	0x00000000
        /*0534*/ 	.short	0x0101
        /*0536*/ 	.byte	0xff
	.zero		1


	//   ....[67]....
        /*0538*/ 	.word	0x00003e80
        /*053c*/ 	.word	0x000000ff
        /*0540*/ 	.word	0x00000078
        /*0544*/ 	.short	0x010a
        /*0546*/ 	.byte	0x07
	.zero		1


	//   ....[68]....
        /*0548*/ 	.word	0x00004070
        /*054c*/ 	.word	0x000000ff
        /*0550*/ 	.word	0x00000050
        /*0554*/ 	.short	0x010a
        /*0556*/ 	.byte	0x07
	.zero		1


	//   ....[69]....
        /*0558*/ 	.word	0x000041e0
        /*055c*/ 	.word	0x000000ff
        /*0560*/ 	.word	0x00000030
        /*0564*/ 	.short	0x010b
        /*0566*/ 	.byte	0x07
	.zero		1


	//   ....[70]....
        /*0568*/ 	.word	0x000041f0
        /*056c*/ 	.word	0x000000ff
        /*0570*/ 	.word	0x00000000
        /*0574*/ 	.short	0x0101
        /*0576*/ 	.byte	0x08
	.zero		1


	//   ....[71]....
        /*0578*/ 	.word	0x00004200
        /*057c*/ 	.word	0x000000ff
        /*0580*/ 	.word	0x00000058
        /*0584*/ 	.short	0x010a
        /*0586*/ 	.byte	0x07
	.zero		1


	//   ....[72]....
        /*0588*/ 	.word	0x00004350
        /*058c*/ 	.word	0x000000ff
        /*0590*/ 	.word	0x00000038
        /*0594*/ 	.short	0x010b
        /*0596*/ 	.byte	0x07
	.zero		1


	//   ....[73]....
        /*0598*/ 	.word	0x00004360
        /*059c*/ 	.word	0x000000ff
        /*05a0*/ 	.word	0x00000000
        /*05a4*/ 	.short	0x0101
        /*05a6*/ 	.byte	0x08
	.zero		1


	//   ....[74]....
        /*05a8*/ 	.word	0x00004370
        /*05ac*/ 	.word	0x000000ff
        /*05b0*/ 	.word	0x00000060
        /*05b4*/ 	.short	0x010a
        /*05b6*/ 	.byte	0x07
	.zero		1


	//   ....[75]....
        /*05b8*/ 	.word	0x000044f0
        /*05bc*/ 	.word	0x000000ff
        /*05c0*/ 	.word	0x00000040
        /*05c4*/ 	.short	0x010b
        /*05c6*/ 	.byte	0x07
	.zero		1


	//   ....[76]....
        /*05c8*/ 	.word	0x00004530
        /*05cc*/ 	.word	0x000000ff
        /*05d0*/ 	.word	0x00000000
        /*05d4*/ 	.short	0x0101
        /*05d6*/ 	.byte	0x08
	.zero		1


	//   ....[77]....
        /*05d8*/ 	.word	0x00004570
        /*05dc*/ 	.word	0x000000ff
        /*05e0*/ 	.word	0x00000068
        /*05e4*/ 	.short	0x010a
        /*05e6*/ 	.byte	0x07
	.zero		1


	//   ....[78]....
        /*05e8*/ 	.word	0x000047b0
        /*05ec*/ 	.word	0x000000ff
        /*05f0*/ 	.word	0x00000048
        /*05f4*/ 	.short	0x010b
        /*05f6*/ 	.byte	0x07
	.zero		1


	//   ....[79]....
        /*05f8*/ 	.word	0x000047d0
        /*05fc*/ 	.word	0x000000ff
        /*0600*/ 	.word	0x00000000
        /*0604*/ 	.short	0x0101
        /*0606*/ 	.byte	0x0d
	.zero		1


	//   ....[80]....
        /*0608*/ 	.word	0x00004800
        /*060c*/ 	.word	0x000000ff
        /*0610*/ 	.word	0x00000050
        /*0614*/ 	.short	0x010a
        /*0616*/ 	.byte	0x07
	.zero		1


	//   ....[81]....
        /*0618*/ 	.word	0x00004820
        /*061c*/ 	.word	0x000000ff
        /*0620*/ 	.word	0x00000058
        /*0624*/ 	.short	0x010a
        /*0626*/ 	.byte	0x07
	.zero		1


	//   ....[82]....
        /*0628*/ 	.word	0x00004840
        /*062c*/ 	.word	0x000000ff
        /*0630*/ 	.word	0x00000060
        /*0634*/ 	.short	0x010a
        /*0636*/ 	.byte	0x07
	.zero		1


	//   ....[83]....
        /*0638*/ 	.word	0x00004880
        /*063c*/ 	.word	0x00000000
        /*0640*/ 	.word	0x00000068
        /*0644*/ 	.short	0x010a
        /*0646*/ 	.byte	0xff
	.zero		1


	//   ....[84]....
        /*0648*/ 	.word	0x00004bb0
        /*064c*/ 	.word	0x00000000
        /*0650*/ 	.word	0x00000080
        /*0654*/ 	.short	0x010a
        /*0656*/ 	.byte	0xff
	.zero		1


	//   ....[85]....
        /*0658*/ 	.word	0x00004cc0
        /*065c*/ 	.word	0x00000000
        /*0660*/ 	.word	0x00000000
        /*0664*/ 	.short	0x0101
        /*0666*/ 	.byte	0xff
	.zero		1


	//   ....[86]....
        /*0668*/ 	.word	0x00005710
        /*066c*/ 	.word	0x000000ff
        /*0670*/ 	.word	0x00000030
        /*0674*/ 	.short	0x010a
        /*0676*/ 	.byte	0x30
	.zero		1


	//   ....[87]....
        /*0678*/ 	.word	0x00005750
        /*067c*/ 	.word	0x00000040
        /*0680*/ 	.word	0x000000a0
        /*0684*/ 	.short	0x010a
        /*0686*/ 	.byte	0xff
	.zero		1


	//   ....[88]....
        /*0688*/ 	.word	0x00005840
        /*068c*/ 	.word	0x000000ff
        /*0690*/ 	.word	0x00000030
        /*0694*/ 	.short	0x010a
        /*0696*/ 	.byte	0x30
	.zero		1


	//   ....[89]....
        /*0698*/ 	.word	0x00005930
        /*069c*/ 	.word	0x00000040
        /*06a0*/ 	.word	0x000000a0
        /*06a4*/ 	.short	0x010a
        /*06a6*/ 	.byte	0xff
	.zero		1


	//   ....[90]....
        /*06a8*/ 	.word	0x00006400
        /*06ac*/ 	.word	0x00000000
        /*06b0*/ 	.word	0x00000000
        /*06b4*/ 	.short	0x0101
        /*06b6*/ 	.byte	0xff
	.zero		1


	//   ....[91]....
        /*06b8*/ 	.word	0x00006410
        /*06bc*/ 	.word	0x00000002
        /*06c0*/ 	.word	0x00000030
        /*06c4*/ 	.short	0x010a
        /*06c6*/ 	.byte	0xff
	.zero		1


	//   ....[92]....
        /*06c8*/ 	.word	0x000064f0
        /*06cc*/ 	.word	0x00000002
        /*06d0*/ 	.word	0x00000030
        /*06d4*/ 	.short	0x010a
        /*06d6*/ 	.byte	0xff
	.zero		1


	//   ....[93]....
        /*06d8*/ 	.word	0x00007050
        /*06dc*/ 	.word	0x00000048
        /*06e0*/ 	.word	0x00000000
        /*06e4*/ 	.short	0x0101
        /*06e6*/ 	.byte	0xff
	.zero		1


	//   ....[94]....
        /*06e8*/ 	.word	0x00007070
        /*06ec*/ 	.word	0x00000000
        /*06f0*/ 	.word	0x00000030
        /*06f4*/ 	.short	0x010a
        /*06f6*/ 	.byte	0xff
	.zero		1


	//   ....[95]....
        /*06f8*/ 	.word	0x00007140
        /*06fc*/ 	.word	0x00000000
        /*0700*/ 	.word	0x00000030
        /*0704*/ 	.short	0x010a
        /*0706*/ 	.byte	0xff
	.zero		1


	//   ....[96]....
        /*0708*/ 	.word	0x00007ca0
        /*070c*/ 	.word	0x00000048
        /*0710*/ 	.word	0x00000000
        /*0714*/ 	.short	0x0101
        /*0716*/ 	.byte	0xff
	.zero		1


	//   ....[97]....
        /*0718*/ 	.word	0x00007cc0
        /*071c*/ 	.word	0x00000000
        /*0720*/ 	.word	0x00000030
        /*0724*/ 	.short	0x010a
        /*0726*/ 	.byte	0xff
	.zero		1


	//   ....[98]....
        /*0728*/ 	.word	0x00007d90
        /*072c*/ 	.word	0x00000000
        /*0730*/ 	.word	0x00000030
        /*0734*/ 	.short	0x010a
        /*0736*/ 	.byte	0xff
	.zero		1


	//   ....[99]....
        /*0738*/ 	.word	0x000080d0
        /*073c*/ 	.word	0x000000ff
        /*0740*/ 	.word	0x00000000
        /*0744*/ 	.short	0x0101
        /*0746*/ 	.byte	0x05
	.zero		1


	//   ....[100]....
        /*0748*/ 	.word	0x00008950
        /*074c*/ 	.word	0x00000000
        /*0750*/ 	.word	0x00000000
        /*0754*/ 	.short	0x0101
        /*0756*/ 	.byte	0xff
	.zero		1


	//   ....[101]....
        /*0758*/ 	.word	0x00008bc0
        /*075c*/ 	.word	0x000000ff
        /*0760*/ 	.word	0x00000000
        /*0764*/ 	.short	0x0101
        /*0766*/ 	.byte	0x04
	.zero		1


	//   ....[102]....
        /*0768*/ 	.word	0x00008be0
        /*076c*/ 	.word	0x00000002
        /*0770*/ 	.word	0x000000f0
        /*0774*/ 	.short	0x010a
        /*0776*/ 	.byte	0xff
	.zero		1


	//   ....[103]....
        /*0778*/ 	.word	0x00008c40
        /*077c*/ 	.word	0x00000002
        /*0780*/ 	.word	0x00000018
        /*0784*/ 	.short	0x010a
        /*0786*/ 	.byte	0xff
	.zero		1


	//   ....[104]....
        /*0788*/ 	.word	0x00008ca0
        /*078c*/ 	.word	0x00000002
        /*0790*/ 	.word	0x00000018
        /*0794*/ 	.short	0x010a
        /*0796*/ 	.byte	0xff
	.zero		1


	//   ....[105]....
        /*0798*/ 	.word	0x00008cf0
        /*079c*/ 	.word	0x00000002
        /*07a0*/ 	.word	0x00000080
        /*07a4*/ 	.short	0x010a
        /*07a6*/ 	.byte	0xff
	.zero		1


	//   ....[106]....
        /*07a8*/ 	.word	0x00008d50
        /*07ac*/ 	.word	0x00000000
        /*07b0*/ 	.word	0x00000000
        /*07b4*/ 	.short	0x010a
        /*07b6*/ 	.byte	0xff
	.zero		1


	//   ....[107]....
        /*07b8*/ 	.word	0x00008db0
        /*07bc*/ 	.word	0x00000000
        /*07c0*/ 	.word	0x00000000
        /*07c4*/ 	.short	0x010a
        /*07c6*/ 	.byte	0xff
	.zero		1


	//   ....[108]....
        /*07c8*/ 	.word	0x00008e00
        /*07cc*/ 	.word	0x00000000
        /*07d0*/ 	.word	0x000000e0
        /*07d4*/ 	.short	0x010a
        /*07d6*/ 	.byte	0xff
	.zero		1


	//   ....[109]....
        /*07d8*/ 	.word	0x00008e60
        /*07dc*/ 	.word	0x00000000
        /*07e0*/ 	.word	0x00000090
        /*07e4*/ 	.short	0x010a
        /*07e6*/ 	.byte	0xff
	.zero		1


	//   ....[110]....
        /*07e8*/ 	.word	0x00008eb0
        /*07ec*/ 	.word	0x00000000
        /*07f0*/ 	.word	0x00000080
        /*07f4*/ 	.short	0x010a
        /*07f6*/ 	.byte	0xff
	.zero		1


	//   ....[111]....
        /*07f8*/ 	.word	0x00008f10
        /*07fc*/ 	.word	0x00000000
        /*0800*/ 	.word	0x00000090
        /*0804*/ 	.short	0x010a
        /*0806*/ 	.byte	0xff
	.zero		1


	//   ....[112]....
        /*0808*/ 	.word	0x00008f60
        /*080c*/ 	.word	0x00000000
        /*0810*/ 	.word	0x00000080
        /*0814*/ 	.short	0x010a
        /*0816*/ 	.byte	0xff
	.zero		1


	//   ....[113]....
        /*0818*/ 	.word	0x00008fc0
        /*081c*/ 	.word	0x00000002
        /*0820*/ 	.word	0x000000c0
        /*0824*/ 	.short	0x010a
        /*0826*/ 	.byte	0xff
	.zero		1


	//   ....[114]....
        /*0828*/ 	.word	0x00009020
        /*082c*/ 	.word	0x00000000
        /*0830*/ 	.word	0x00000000
        /*0834*/ 	.short	0x010a
        /*0836*/ 	.byte	0xff
	.zero		1


	//   ....[115]....
        /*0838*/ 	.word	0x00009080
        /*083c*/ 	.word	0x00000000
        /*0840*/ 	.word	0x00000000
        /*0844*/ 	.short	0x010a
        /*0846*/ 	.byte	0xff
	.zero		1


	//   ....[116]....
        /*0848*/ 	.word	0x000090e0
        /*084c*/ 	.word	0x00000000
        /*0850*/ 	.word	0x00000000
        /*0854*/ 	.short	0x010a
        /*0856*/ 	.byte	0xff
	.zero		1


	//   ....[117]....
        /*0858*/ 	.word	0x00009140
        /*085c*/ 	.word	0x00000000
        /*0860*/ 	.word	0x00000000
        /*0864*/ 	.short	0x010a
        /*0866*/ 	.byte	0xff
	.zero		1


	//   ....[118]....
        /*0868*/ 	.word	0x000091a0
        /*086c*/ 	.word	0x00000000
        /*0870*/ 	.word	0x00000000
        /*0874*/ 	.short	0x010a
        /*0876*/ 	.byte	0xff
	.zero		1


	//   ....[119]....
        /*0878*/ 	.word	0x000091f0
        /*087c*/ 	.word	0x00000000
        /*0880*/ 	.word	0x00000080
        /*0884*/ 	.short	0x010a
        /*0886*/ 	.byte	0xff
	.zero		1


	//   ....[120]....
        /*0888*/ 	.word	0x00009250
        /*088c*/ 	.word	0x00000000
        /*0890*/ 	.word	0x00000078
        /*0894*/ 	.short	0x010a
        /*0896*/ 	.byte	0xff
	.zero		1


	//   ....[121]....
        /*0898*/ 	.word	0x000092b0
        /*089c*/ 	.word	0x00000000
        /*08a0*/ 	.word	0x00000050
        /*08a4*/ 	.short	0x010a
        /*08a6*/ 	.byte	0xff
	.zero		1


	//   ....[122]....
        /*08a8*/ 	.word	0x00009310
        /*08ac*/ 	.word	0x00000000
        /*08b0*/ 	.word	0x00000058
        /*08b4*/ 	.short	0x010a
        /*08b6*/ 	.byte	0xff
	.zero		1


	//   ....[123]....
        /*08b8*/ 	.word	0x00009370
        /*08bc*/ 	.word	0x00000000
        /*08c0*/ 	.word	0x00000060
        /*08c4*/ 	.short	0x010a
        /*08c6*/ 	.byte	0xff
	.zero		1


	//   ....[124]....
        /*08c8*/ 	.word	0x000093d0
        /*08cc*/ 	.word	0x00000000
        /*08d0*/ 	.word	0x00000068
        /*08d4*/ 	.short	0x010a
        /*08d6*/ 	.byte	0xff
	.zero		1


	//   ....[125]....
        /*08d8*/ 	.word	0x00009430
        /*08dc*/ 	.word	0x00000000
        /*08e0*/ 	.word	0x00000050
        /*08e4*/ 	.short	0x010a
        /*08e6*/ 	.byte	0xff
	.zero		1


	//   ....[126]....
        /*08e8*/ 	.word	0x00009490
        /*08ec*/ 	.word	0x00000000
        /*08f0*/ 	.word	0x00000058
        /*08f4*/ 	.short	0x010a
        /*08f6*/ 	.byte	0xff
	.zero		1


	//   ....[127]....
        /*08f8*/ 	.word	0x000094f0
        /*08fc*/ 	.word	0x00000000
        /*0900*/ 	.word	0x00000060
        /*0904*/ 	.short	0x010a
        /*0906*/ 	.byte	0xff
	.zero		1


	//   ....[128]....
        /*0908*/ 	.word	0x00009540
        /*090c*/ 	.word	0x00000000
        /*0910*/ 	.word	0x00000080
        /*0914*/ 	.short	0x010a
        /*0916*/ 	.byte	0xff
	.zero		1


	//   ....[129]....
        /*0918*/ 	.word	0x000095a0
        /*091c*/ 	.word	0x00000002
        /*0920*/ 	.word	0x00000030
        /*0924*/ 	.short	0x010a
        /*0926*/ 	.byte	0xff
	.zero		1


	//   ....[130]....
        /*0928*/ 	.word	0x000095f0
        /*092c*/ 	.word	0x00000040
        /*0930*/ 	.word	0x000000a0
        /*0934*/ 	.short	0x010a
        /*0936*/ 	.byte	0xff
	.zero		1


	//   ....[131]....
        /*0938*/ 	.word	0x00009640
        /*093c*/ 	.word	0x00000002
        /*0940*/ 	.word	0x00000030
        /*0944*/ 	.short	0x010a
        /*0946*/ 	.byte	0xff
	.zero		1


	//   ....[132]....
        /*0948*/ 	.word	0x00009690
        /*094c*/ 	.word	0x00000000
        /*0950*/ 	.word	0x00000030
        /*0954*/ 	.short	0x010a
        /*0956*/ 	.byte	0xff
	.zero		1


	//   ....[133]....
        /*0958*/ 	.word	0x000096e0
        /*095c*/ 	.word	0x00000000
        /*0960*/ 	.word	0x00000030
        /*0964*/ 	.short	0x010a
        /*0966*/ 	.byte	0xff
	.zero		1


	//----- nvinfo : EIATTR_NUM_MBARRIERS
	.align		4
.L_47:
        /*0968*/ 	.byte	0x03, 0x38
        /*096a*/ 	.short	0x0020


	//----- nvinfo : EIATTR_EXIT_INSTR_OFFSETS
	.align		4
        /*096c*/ 	.byte	0x04, 0x1c
        /*096e*/ 	.short	(.L_49 - .L_48)


	//   ....[0]....
.L_48:
        /*0970*/ 	.word	0x00002430


	//   ....[1]....
        /*0974*/ 	.word	0x00002920


	//   ....[2]....
        /*0978*/ 	.word	0x00002980


	//   ....[3]....
        /*097c*/ 	.word	0x00003880


	//   ....[4]....
        /*0980*/ 	.word	0x000048b0


	//   ....[5]....
        /*0984*/ 	.word	0x000048f0


	//   ....[6]....
        /*0988*/ 	.word	0x00008ab0


	//   ....[7]....
        /*098c*/ 	.word	0x00008b30


	//   ....[8]....
        /*0990*/ 	.word	0x00008b60


	//   ....[9]....
        /*0994*/ 	.word	0x00008bd0


	//----- nvinfo : EIATTR_MAX_THREADS
	.align		4
.L_49:
        /*0998*/ 	.byte	0x04, 0x05
        /*099a*/ 	.short	(.L_51 - .L_50)
.L_50:
        /*099c*/ 	.word	0x00000100
        /*09a0*/ 	.word	0x00000001
        /*09a4*/ 	.word	0x00000001


	//----- nvinfo : EIATTR_CRS_STACK_SIZE
	.align		4
.L_51:
        /*09a8*/ 	.byte	0x04, 0x1e
        /*09aa*/ 	.short	(.L_53 - .L_52)
.L_52:
        /*09ac*/ 	.word	0x00000000


	//----- nvinfo : EIATTR_CBANK_PARAM_SIZE
	.align		4
.L_53:
        /*09b0*/ 	.byte	0x03, 0x19
        /*09b2*/ 	.short	0x0800


	//----- nvinfo : EIATTR_PARAM_CBANK
	.align		4
        /*09b4*/ 	.byte	0x04, 0x0a
        /*09b6*/ 	.short	(.L_55 - .L_54)
	.align		4
.L_54:
        /*09b8*/ 	.word	index@(.nv.constant0._ZN7cutlass13device_kernelINS_4gemm6kernel13GemmUniversalIN4cute5tupleIJiiiiEEENS1_10collective13CollectiveMmaINS1_35MainloopSm100TmaUmmaWarpSpecializedILi3ELi2ELi4ENS5_IJNS4_1CILi1EEESB_SB_EEEEENS5_IJNSA_ILi128EEESE_NSA_ILi64EEEEEENS_6half_tENS5_IJlSB_lEEESH_SI_NS4_8TiledMMAINS4_8MMA_AtomIJNS4_20SM100_MMA_F16BF16_SSISH_SH_fLi128ELi128ELNS4_4UMMA5MajorE0ELSN_0ELNSM_7ScaleInE0ELSO_0EEEEEENS4_6LayoutISC_NS5_IJNSA_ILi0EEESS_SS_EEEEENS5_IJNS4_10UnderscoreESV_SV_EEEEENS4_13SM90_TMA_LOADENS4_14ComposedLayoutINS4_7SwizzleILi3ELi4ELi3EEENS4_18smem_ptr_flag_bitsILi16EEENSR_INS5_IJNSA_ILi8EEESF_EEENS5_IJSF_SB_EEEEEEEvNS4_8identityESY_S18_vS19_EENS_8epilogue10collective18CollectiveEpilogueINS1B_23Sm100TmaWarpSpecializedILi4ELi2ELi32ELb1ELb0EEEJSG_NS5_IJNSR_ISE_SB_EENSR_INSA_ILi32EEESB_EEEEESH_SI_SH_SI_NS1B_6fusion15FusionCallbacksIS1F_NS1K_17LinearCombinationISH_fSH_fLNS_15FloatRoundStyleE2EEESG_S1J_JEEENS4_5SM1004TMEM4LOAD26SM100_TMEM_LOAD_32dp32b32xESY_NSZ_INS10_ILi2ELi4ELi3EEES13_NSR_INS5_IJS14_S1H_EEENS5_IJS1H_SB_EEEEEEENS4_39AutoVectorizingCopyWithAssumedAlignmentILi128EEENS4_14SM90_TMA_STOREES1Y_S20_S20_EEEvvEEEEvNT_6ParamsE)
        /*09bc*/ 	.short	0x0380
        /*09be*/ 	.short	0x0800


	//----- nvinfo : EIATTR_SW_WAR
	.align		4
.L_55:
        /*09c0*/ 	.byte	0x04, 0x36
        /*09c2*/ 	.short	(.L_57 - .L_56)
.L_56:
        /*09c4*/ 	.word	0x00000008
.L_57:


//--------------------- .nv.callgraph             --------------------------
	.section	.nv.callgraph,"",@"SHT_CUDA_CALLGRAPH"
	.align	4
	.sectionentsize	8
	.align		4
        /*0000*/ 	.word	0x00000000
	.align		4
        /*0004*/ 	.word	0xffffffff
	.align		4
        /*0008*/ 	.word	index@(_ZN7cutlass13device_kernelINS_4gemm6kernel13GemmUniversalIN4cute5tupleIJiiiiEEENS1_10collective13CollectiveMmaINS1_35MainloopSm100TmaUmmaWarpSpecializedILi3ELi2ELi4ENS5_IJNS4_1CILi1EEESB_SB_EEEEENS5_IJNSA_ILi128EEESE_NSA_ILi64EEEEEENS_6half_tENS5_IJlSB_lEEESH_SI_NS4_8TiledMMAINS4_8MMA_AtomIJNS4_20SM100_MMA_F16BF16_SSISH_SH_fLi128ELi128ELNS4_4UMMA5MajorE0ELSN_0ELNSM_7ScaleInE0ELSO_0EEEEEENS4_6LayoutISC_NS5_IJNSA_ILi0EEESS_SS_EEEEENS5_IJNS4_10UnderscoreESV_SV_EEEEENS4_13SM90_TMA_LOADENS4_14ComposedLayoutINS4_7SwizzleILi3ELi4ELi3EEENS4_18smem_ptr_flag_bitsILi16EEENSR_INS5_IJNSA_ILi8EEESF_EEENS5_IJSF_SB_EEEEEEEvNS4_8identityESY_S18_vS19_EENS_8epilogue10collective18CollectiveEpilogueINS1B_23Sm100TmaWarpSpecializedILi4ELi2ELi32ELb1ELb0EEEJSG_NS5_IJNSR_ISE_SB_EENSR_INSA_ILi32EEESB_EEEEESH_SI_SH_SI_NS1B_6fusion15FusionCallbacksIS1F_NS1K_17LinearCombinationISH_fSH_fLNS_15FloatRoundStyleE2EEESG_S1J_JEEENS4_5SM1004TMEM4LOAD26SM100_TMEM_LOAD_32dp32b32xESY_NSZ_INS10_ILi2ELi4ELi3EEES13_NSR_INS5_IJS14_S1H_EEENS5_IJS1H_SB_EEEEEEENS4_39AutoVectorizingCopyWithAssumedAlignmentILi128EEENS4_14SM90_TMA_STOREES1Y_S20_S20_EEEvvEEEEvNT_6ParamsE)
	.align		4
        /*000c*/ 	.word	index@(__assertfail)
	.align		4
        /*0010*/ 	.word	0x00000000
	.align		4
        /*0014*/ 	.word	0xfffffffe
	.align		4
        /*0018*/ 	.word	0x00000000
	.align		4
        /*001c*/ 	.word	0xfffffffd
	.align		4
        /*0020*/ 	.word	0x00000000
	.align		4
        /*0024*/ 	.word	0xfffffffc


//--------------------- .nv.constant4             --------------------------
	.section	.nv.constant4,"a",@progbits
	.align	8
	.align		8
.nv.constant4:
        /*0000*/ 	.dword	__assertfail
	.align		8
        /*0008*/ 	.dword	__unnamed_1
	.align		8
        /*0010*/ 	.dword	__unnamed_2
	.align		8
        /*0018*/ 	.dword	_ZN39_INTERNAL_a69ffa1a_4_k_cu_7ddbf831_62574cuda3std3__45__cpo5beginE
	.align		8
        /*0020*/ 	.dword	_ZN39_INTERNAL_a69ffa1a_4_k_cu_7ddbf831_62574cuda3std3__45__cpo3endE
	.align		8
        /*0028*/ 	.dword	_ZN39_INTERNAL_a69ffa1a_4_k_cu_7ddbf831_62574cuda3std3__45__cpo6cbeginE
	.align		8
        /*0030*/ 	.dword	_ZN39_INTERNAL_a69ffa1a_4_k_cu_7ddbf831_62574cuda3std3__45__cpo4cendE
	.align		8
        /*0038*/ 	.dword	_ZN39_INTERNAL_a69ffa1a_4_k_cu_7ddbf831_62574cuda3std3__441_GLOBAL__N__a69ffa1a_4_k_cu_7ddbf831_62576ignoreE
	.align		8
        /*0040*/ 	.dword	_ZN39_INTERNAL_a69ffa1a_4_k_cu_7ddbf831_62574cuda3std3__419piecewise_constructE
	.align		8
        /*0048*/ 	.dword	_ZN39_INTERNAL_a69ffa1a_4_k_cu_7ddbf831_62574cuda3std3__48in_placeE
	.align		8
        /*0050*/ 	.dword	_ZN39_INTERNAL_a69ffa1a_4_k_cu_7ddbf831_62574cuda3std6ranges3__45__cpo4swapE
	.align		8
        /*0058*/ 	.dword	_ZN39_INTERNAL_a69ffa1a_4_k_cu_7ddbf831_62574cuda3std6ranges3__45__cpo9iter_moveE
	.align		8
        /*0060*/ 	.dword	_ZN39_INTERNAL_a69ffa1a_4_k_cu_7ddbf831_62574cute7productE
	.align		8
        /*0068*/ 	.dword	_ZN39_INTERNAL_a69ffa1a_4_k_cu_7ddbf831_62574cute1_E
	.align		8
        /*0070*/ 	.dword	$str$25
	.align		8
        /*0078*/ 	.dword	$str$26
	.align		8
        /*0080*/ 	.dword	$str$27
	.align		8
        /*0088*/ 	.dword	$str$28


//--------------------- .text._ZN7cutlass13device_kernelINS_4gemm6kernel13GemmUniversalIN4cute5tupleIJiiiiEEENS1_10collective13CollectiveMmaINS1_35MainloopSm100TmaUmmaWarpSpecializedILi3ELi2ELi4ENS5_IJNS4_1CILi1EEESB_SB_EEEEENS5_IJNSA_ILi128EEESE_NSA_ILi64EEEEEENS_6half_tENS5_IJlSB_lEEESH_SI_NS4_8TiledMMAINS4_8MMA_AtomIJNS4_20SM100_MMA_F16BF16_SSISH_SH_fLi128ELi128ELNS4_4UMMA5MajorE0ELSN_0ELNSM_7ScaleInE0ELSO_0EEEEEENS4_6LayoutISC_NS5_IJNSA_ILi0EEESS_SS_EEEEENS5_IJNS4_10UnderscoreESV_SV_EEEEENS4_13SM90_TMA_LOADENS4_14ComposedLayoutINS4_7SwizzleILi3ELi4ELi3EEENS4_18smem_ptr_flag_bitsILi16EEENSR_INS5_IJNSA_ILi8EEESF_EEENS5_IJSF_SB_EEEEEEEvNS4_8identityESY_S18_vS19_EENS_8epilogue10collective18CollectiveEpilogueINS1B_23Sm100TmaWarpSpecializedILi4ELi2ELi32ELb1ELb0EEEJSG_NS5_IJNSR_ISE_SB_EENSR_INSA_ILi32EEESB_EEEEESH_SI_SH_SI_NS1B_6fusion15FusionCallbacksIS1F_NS1K_17LinearCombinationISH_fSH_fLNS_15FloatRoundStyleE2EEESG_S1J_JEEENS4_5SM1004TMEM4LOAD26SM100_TMEM_LOAD_32dp32b32xESY_NSZ_INS10_ILi2ELi4ELi3EEES13_NSR_INS5_IJS14_S1H_EEENS5_IJS1H_SB_EEEEEEENS4_39AutoVectorizingCopyWithAssumedAlignmentILi128EEENS4_14SM90_TMA_STOREES1Y_S20_S20_EEEvvEEEEvNT_6ParamsE --------------------------
	.section	.text._ZN7cutlass13device_kernelINS_4gemm6kernel13GemmUniversalIN4cute5tupleIJiiiiEEENS1_10collective13CollectiveMmaINS1_35MainloopSm100TmaUmmaWarpSpecializedILi3ELi2ELi4ENS5_IJNS4_1CILi1EEESB_SB_EEEEENS5_IJNSA_ILi128EEESE_NSA_ILi64EEEEEENS_6half_tENS5_IJlSB_lEEESH_SI_NS4_8TiledMMAINS4_8MMA_AtomIJNS4_20SM100_MMA_F16BF16_SSISH_SH_fLi128ELi128ELNS4_4UMMA5MajorE0ELSN_0ELNSM_7ScaleInE0ELSO_0EEEEEENS4_6LayoutISC_NS5_IJNSA_ILi0EEESS_SS_EEEEENS5_IJNS4_10UnderscoreESV_SV_EEEEENS4_13SM90_TMA_LOADENS4_14ComposedLayoutINS4_7SwizzleILi3ELi4ELi3EEENS4_18smem_ptr_flag_bitsILi16EEENSR_INS5_IJNSA_ILi8EEESF_EEENS5_IJSF_SB_EEEEEEEvNS4_8identityESY_S18_vS19_EENS_8epilogue10collective18CollectiveEpilogueINS1B_23Sm100TmaWarpSpecializedILi4ELi2ELi32ELb1ELb0EEEJSG_NS5_IJNSR_ISE_SB_EENSR_INSA_ILi32EEESB_EEEEESH_SI_SH_SI_NS1B_6fusion15FusionCallbacksIS1F_NS1K_17LinearCombinationISH_fSH_fLNS_15FloatRoundStyleE2EEESG_S1J_JEEENS4_5SM1004TMEM4LOAD26SM100_TMEM_LOAD_32dp32b32xESY_NSZ_INS10_ILi2ELi4ELi3EEES13_NSR_INS5_IJS14_S1H_EEENS5_IJS1H_SB_EEEEEEENS4_39AutoVectorizingCopyWithAssumedAlignmentILi128EEENS4_14SM90_TMA_STOREES1Y_S20_S20_EEEvvEEEEvNT_6ParamsE,"ax",@progbits
	.align	128
.text._ZN7cutlass13device_kernelINS_4gemm6kernel13GemmUniversalIN4cute5tupleIJiiiiEEENS1_10collective13CollectiveMmaINS1_35MainloopSm100TmaUmmaWarpSpecializedILi3ELi2ELi4ENS5_IJNS4_1CILi1EEESB_SB_EEEEENS5_IJNSA_ILi128EEESE_NSA_ILi64EEEEEENS_6half_tENS5_IJlSB_lEEESH_SI_NS4_8TiledMMAINS4_8MMA_AtomIJNS4_20SM100_MMA_F16BF16_SSISH_SH_fLi128ELi128ELNS4_4UMMA5MajorE0ELSN_0ELNSM_7ScaleInE0ELSO_0EEEEEENS4_6LayoutISC_NS5_IJNSA_ILi0EEESS_SS_EEEEENS5_IJNS4_10UnderscoreESV_SV_EEEEENS4_13SM90_TMA_LOADENS4_14ComposedLayoutINS4_7SwizzleILi3ELi4ELi3EEENS4_18smem_ptr_flag_bitsILi16EEENSR_INS5_IJNSA_ILi8EEESF_EEENS5_IJSF_SB_EEEEEEEvNS4_8identityESY_S18_vS19_EENS_8epilogue10collective18CollectiveEpilogueINS1B_23Sm100TmaWarpSpecializedILi4ELi2ELi32ELb1ELb0EEEJSG_NS5_IJNSR_ISE_SB_EENSR_INSA_ILi32EEESB_EEEEESH_SI_SH_SI_NS1B_6fusion15FusionCallbacksIS1F_NS1K_17LinearCombinationISH_fSH_fLNS_15FloatRoundStyleE2EEESG_S1J_JEEENS4_5SM1004TMEM4LOAD26SM100_TMEM_LOAD_32dp32b32xESY_NSZ_INS10_ILi2ELi4ELi3EEES13_NSR_INS5_IJS14_S1H_EEENS5_IJS1H_SB_EEEEEEENS4_39AutoVectorizingCopyWithAssumedAlignmentILi128EEENS4_14SM90_TMA_STOREES1Y_S20_S20_EEEvvEEEEvNT_6ParamsE:
        .type           _ZN7cutlass13device_kernelINS_4gemm6kernel13GemmUniversalIN4cute5tupleIJiiiiEEENS1_10collective13CollectiveMmaINS1_35MainloopSm100TmaUmmaWarpSpecializedILi3ELi2ELi4ENS5_IJNS4_1CILi1EEESB_SB_EEEEENS5_IJNSA_ILi128EEESE_NSA_ILi64EEEEEENS_6half_tENS5_IJlSB_lEEESH_SI_NS4_8TiledMMAINS4_8MMA_AtomIJNS4_20SM100_MMA_F16BF16_SSISH_SH_fLi128ELi128ELNS4_4UMMA5MajorE0ELSN_0ELNSM_7ScaleInE0ELSO_0EEEEEENS4_6LayoutISC_NS5_IJNSA_ILi0EEESS_SS_EEEEENS5_IJNS4_10UnderscoreESV_SV_EEEEENS4_13SM90_TMA_LOADENS4_14ComposedLayoutINS4_7SwizzleILi3ELi4ELi3EEENS4_18smem_ptr_flag_bitsILi16EEENSR_INS5_IJNSA_ILi8EEESF_EEENS5_IJSF_SB_EEEEEEEvNS4_8identityESY_S18_vS19_EENS_8epilogue10collective18CollectiveEpilogueINS1B_23Sm100TmaWarpSpecializedILi4ELi2ELi32ELb1ELb0EEEJSG_NS5_IJNSR_ISE_SB_EENSR_INSA_ILi32EEESB_EEEEESH_SI_SH_SI_NS1B_6fusion15FusionCallbacksIS1F_NS1K_17LinearCombinationISH_fSH_fLNS_15FloatRoundStyleE2EEESG_S1J_JEEENS4_5SM1004TMEM4LOAD26SM100_TMEM_LOAD_32dp32b32xESY_NSZ_INS10_ILi2ELi4ELi3EEES13_NSR_INS5_IJS14_S1H_EEENS5_IJS1H_SB_EEEEEEENS4_39AutoVectorizingCopyWithAssumedAlignmentILi128EEENS4_14SM90_TMA_STOREES1Y_S20_S20_EEEvvEEEEvNT_6ParamsE,@function
        .size           _ZN7cutlass13device_kernelINS_4gemm6kernel13GemmUniversalIN4cute5tupleIJiiiiEEENS1_10collective13CollectiveMmaINS1_35MainloopSm100TmaUmmaWarpSpecializedILi3ELi2ELi4ENS5_IJNS4_1CILi1EEESB_SB_EEEEENS5_IJNSA_ILi128EEESE_NSA_ILi64EEEEEENS_6half_tENS5_IJlSB_lEEESH_SI_NS4_8TiledMMAINS4_8MMA_AtomIJNS4_20SM100_MMA_F16BF16_SSISH_SH_fLi128ELi128ELNS4_4UMMA5MajorE0ELSN_0ELNSM_7ScaleInE0ELSO_0EEEEEENS4_6LayoutISC_NS5_IJNSA_ILi0EEESS_SS_EEEEENS5_IJNS4_10UnderscoreESV_SV_EEEEENS4_13SM90_TMA_LOADENS4_14ComposedLayoutINS4_7SwizzleILi3ELi4ELi3EEENS4_18smem_ptr_flag_bitsILi16EEENSR_INS5_IJNSA_ILi8EEESF_EEENS5_IJSF_SB_EEEEEEEvNS4_8identityESY_S18_vS19_EENS_8epilogue10collective18CollectiveEpilogueINS1B_23Sm100TmaWarpSpecializedILi4ELi2ELi32ELb1ELb0EEEJSG_NS5_IJNSR_ISE_SB_EENSR_INSA_ILi32EEESB_EEEEESH_SI_SH_SI_NS1B_6fusion15FusionCallbacksIS1F_NS1K_17LinearCombinationISH_fSH_fLNS_15FloatRoundStyleE2EEESG_S1J_JEEENS4_5SM1004TMEM4LOAD26SM100_TMEM_LOAD_32dp32b32xESY_NSZ_INS10_ILi2ELi4ELi3EEES13_NSR_INS5_IJS14_S1H_EEENS5_IJS1H_SB_EEEEEEENS4_39AutoVectorizingCopyWithAssumedAlignmentILi128EEENS4_14SM90_TMA_STOREES1Y_S20_S20_EEEvvEEEEvNT_6ParamsE,(.L_x_173 - _ZN7cutlass13device_kernelINS_4gemm6kernel13GemmUniversalIN4cute5tupleIJiiiiEEENS1_10collective13CollectiveMmaINS1_35MainloopSm100TmaUmmaWarpSpecializedILi3ELi2ELi4ENS5_IJNS4_1CILi1EEESB_SB_EEEEENS5_IJNSA_ILi128EEESE_NSA_ILi64EEEEEENS_6half_tENS5_IJlSB_lEEESH_SI_NS4_8TiledMMAINS4_8MMA_AtomIJNS4_20SM100_MMA_F16BF16_SSISH_SH_fLi128ELi128ELNS4_4UMMA5MajorE0ELSN_0ELNSM_7ScaleInE0ELSO_0EEEEEENS4_6LayoutISC_NS5_IJNSA_ILi0EEESS_SS_EEEEENS5_IJNS4_10UnderscoreESV_SV_EEEEENS4_13SM90_TMA_LOADENS4_14ComposedLayoutINS4_7SwizzleILi3ELi4ELi3EEENS4_18smem_ptr_flag_bitsILi16EEENSR_INS5_IJNSA_ILi8EEESF_EEENS5_IJSF_SB_EEEEEEEvNS4_8identityESY_S18_vS19_EENS_8epilogue10collective18CollectiveEpilogueINS1B_23Sm100TmaWarpSpecializedILi4ELi2ELi32ELb1ELb0EEEJSG_NS5_IJNSR_ISE_SB_EENSR_INSA_ILi32EEESB_EEEEESH_SI_SH_SI_NS1B_6fusion15FusionCallbacksIS1F_NS1K_17LinearCombinationISH_fSH_fLNS_15FloatRoundStyleE2EEESG_S1J_JEEENS4_5SM1004TMEM4LOAD26SM100_TMEM_LOAD_32dp32b32xESY_NSZ_INS10_ILi2ELi4ELi3EEES13_NSR_INS5_IJS14_S1H_EEENS5_IJS1H_SB_EEEEEEENS4_39AutoVectorizingCopyWithAssumedAlignmentILi128EEENS4_14SM90_TMA_STOREES1Y_S20_S20_EEEvvEEEEvNT_6ParamsE)
        .other          _ZN7cutlass13device_kernelINS_4gemm6kernel13GemmUniversalIN4cute5tupleIJiiiiEEENS1_10collective13CollectiveMmaINS1_35MainloopSm100TmaUmmaWarpSpecializedILi3ELi2ELi4ENS5_IJNS4_1CILi1EEESB_SB_EEEEENS5_IJNSA_ILi128EEESE_NSA_ILi64EEEEEENS_6half_tENS5_IJlSB_lEEESH_SI_NS4_8TiledMMAINS4_8MMA_AtomIJNS4_20SM100_MMA_F16BF16_SSISH_SH_fLi128ELi128ELNS4_4UMMA5MajorE0ELSN_0ELNSM_7ScaleInE0ELSO_0EEEEEENS4_6LayoutISC_NS5_IJNSA_ILi0EEESS_SS_EEEEENS5_IJNS4_10UnderscoreESV_SV_EEEEENS4_13SM90_TMA_LOADENS4_14ComposedLayoutINS4_7SwizzleILi3ELi4ELi3EEENS4_18smem_ptr_flag_bitsILi16EEENSR_INS5_IJNSA_ILi8EEESF_EEENS5_IJSF_SB_EEEEEEEvNS4_8identityESY_S18_vS19_EENS_8epilogue10collective18CollectiveEpilogueINS1B_23Sm100TmaWarpSpecializedILi4ELi2ELi32ELb1ELb0EEEJSG_NS5_IJNSR_ISE_SB_EENSR_INSA_ILi32EEESB_EEEEESH_SI_SH_SI_NS1B_6fusion15FusionCallbacksIS1F_NS1K_17LinearCombinationISH_fSH_fLNS_15FloatRoundStyleE2EEESG_S1J_JEEENS4_5SM1004TMEM4LOAD26SM100_TMEM_LOAD_32dp32b32xESY_NSZ_INS10_ILi2ELi4ELi3EEES13_NSR_INS5_IJS14_S1H_EEENS5_IJS1H_SB_EEEEEEENS4_39AutoVectorizingCopyWithAssumedAlignmentILi128EEENS4_14SM90_TMA_STOREES1Y_S20_S20_EEEvvEEEEvNT_6ParamsE,@"STO_CUDA_ENTRY STV_DEFAULT"
_ZN7cutlass13device_kernelINS_4gemm6kernel13GemmUniversalIN4cute5tupleIJiiiiEEENS1_10collective13CollectiveMmaINS1_35MainloopSm100TmaUmmaWarpSpecializedILi3ELi2ELi4ENS5_IJNS4_1CILi1EEESB_SB_EEEEENS5_IJNSA_ILi128EEESE_NSA_ILi64EEEEEENS_6half_tENS5_IJlSB_lEEESH_SI_NS4_8TiledMMAINS4_8MMA_AtomIJNS4_20SM100_MMA_F16BF16_SSISH_SH_fLi128ELi128ELNS4_4UMMA5MajorE0ELSN_0ELNSM_7ScaleInE0ELSO_0EEEEEENS4_6LayoutISC_NS5_IJNSA_ILi0EEESS_SS_EEEEENS5_IJNS4_10UnderscoreESV_SV_EEEEENS4_13SM90_TMA_LOADENS4_14ComposedLayoutINS4_7SwizzleILi3ELi4ELi3EEENS4_18smem_ptr_flag_bitsILi16EEENSR_INS5_IJNSA_ILi8EEESF_EEENS5_IJSF_SB_EEEEEEEvNS4_8identityESY_S18_vS19_EENS_8epilogue10collective18CollectiveEpilogueINS1B_23Sm100TmaWarpSpecializedILi4ELi2ELi32ELb1ELb0EEEJSG_NS5_IJNSR_ISE_SB_EENSR_INSA_ILi32EEESB_EEEEESH_SI_SH_SI_NS1B_6fusion15FusionCallbacksIS1F_NS1K_17LinearCombinationISH_fSH_fLNS_15FloatRoundStyleE2EEESG_S1J_JEEENS4_5SM1004TMEM4LOAD26SM100_TMEM_LOAD_32dp32b32xESY_NSZ_INS10_ILi2ELi4ELi3EEES13_NSR_INS5_IJS14_S1H_EEENS5_IJS1H_SB_EEEEEEENS4_39AutoVectorizingCopyWithAssumedAlignmentILi128EEENS4_14SM90_TMA_STOREES1Y_S20_S20_EEEvvEEEEvNT_6ParamsE:
[----:B------:R-:W1:Y:S01]  /*0000*/  LDC R1, c[0x0][0x37c] ;  /* 0x0000df00ff017b82 */ /* 0x000e620000000800 */
[----:B------:R-:W2:Y:S01]  /*0010*/  S2R R101, SR_TID.X ;  /* 0x0000000000657919 */ /* 0x000ea20000002100 */
[----:B------:R-:W3:Y:S01]  /*0020*/  LDCU.64 UR4, c[0x0][0x890] ;  /* 0x00011200ff0477ac */ /* 0x000ee20008000a00 */
[----:B------:R-:W-:Y:S02]  /*0030*/  PRMT R88, RZ, 0x7610, R88 ;  /* 0x00007610ff587816 */ /* 0x000fe40000000058 */
[----:B------:R-:W-:Y:S01]  /*0040*/  ELECT P5, URZ, PT ;  /* 0x0000000000ff782f */ /* 0x000fe200038a0000 */
[----:B------:R-:W4:Y:S01]  /*0050*/  LDCU.64 UR46, c[0x0][0x358] ;  /* 0x00006b00ff2e77ac */ /* 0x000f220008000a00 */
[----:B---3--:R-:W-:-:S04]  /*0060*/  UISETP.NE.U32.AND UP0, UPT, UR4, URZ, UPT ;  /* 0x000000ff0400728c */ /* 0x008fc8000bf05070 */
[----:B------:R-:W-:Y:S01]  /*0070*/  UISETP.NE.AND.EX UP0, UPT, UR5, URZ, UPT, UP0 ;  /* 0x000000ff0500728c */ /* 0x000fe2000bf05300 */
[----:B--2---:R-:W-:-:S05]  /*0080*/  SHF.R.U32.HI R92, RZ, 0x5, R101 ;  /* 0x00000005ff5c7819 */ /* 0x004fca0000011665 */
[----:B------:R-:W2:Y:S02]  /*0090*/  SHFL.IDX PT, R0, R92, RZ, 0x1f ;  /* 0x00001fff5c007589 */ /* 0x000ea400000e0000 */
[----:B--2---:R-:W-:Y:S01]  /*00a0*/  R2UR UR8, R0 ;  /* 0x00000000000872ca */ /* 0x004fe200000e0000 */
[----:B-1--4-:R-:W-:-:S14]  /*00b0*/  BRA.U UP0, `(.L_x_0) ;  /* 0x00000001002c7547 */ /* 0x012fdc000b800000 */
[----:B------:R-:W1:Y:S02]  /*00c0*/  LDCU.64 UR6, c[0x0][0x888] ;  /* 0x00011100ff0677ac */ /* 0x000e640008000a00 */
[----:B-1----:R-:W-:-:S04]  /*00d0*/  UISETP.NE.U32.AND UP0, UPT, UR6, URZ, UPT ;  /* 0x000000ff0600728c */ /* 0x002fc8000bf05070 */
[----:B------:R-:W-:-:S09]  /*00e0*/  UISETP.NE.AND.EX UP0, UPT, UR7, URZ, UPT, UP0 ;  /* 0x000000ff0700728c */ /* 0x000fd2000bf05300 */
[----:B------:R-:W-:Y:S05]  /*00f0*/  BRA.U !UP0, `(.L_x_1) ;  /* 0x0000000108107547 */ /* 0x000fea000b800000 */
[----:B------:R-:W1:Y:S02]  /*0100*/  LDC.64 R2, c[0x0][0x888] ;  /* 0x00022200ff027b82 */ /* 0x000e640000000a00 */
[----:B-1----:R1:W5:Y:S01]  /*0110*/  LDG.E R49, desc[UR46][R2.64] ;  /* 0x0000002e02317981 */ /* 0x002362000c1e1900 */
[----:B------:R-:W-:Y:S01]  /*0120*/  HFMA2 R88, -RZ, RZ, 0, 5.9604644775390625e-08 ;  /* 0x00000001ff587431 */ /* 0x000fe200000001ff */
[----:B------:R-:W-:Y:S05]  /*0130*/  BRA `(.L_x_0) ;  /* 0x00000000000c7947 */ /* 0x000fea0003800000 */
.L_x_1:
[----:B------:R-:W1:Y:S01]  /*0140*/  LDCU UR6, c[0x0][0x880] ;  /* 0x00011000ff0677ac */ /* 0x000e620008000800 */
[----:B------:R-:W-:Y:S01]  /*0150*/  HFMA2 R88, -RZ, RZ, 0, 5.9604644775390625e-08 ;  /* 0x00000001ff587431 */ /* 0x000fe200000001ff */
[----:B-1----:R-:W-:-:S07]  /*0160*/  MOV R49, UR6 ;  /* 0x0000000600317c02 */ /* 0x002fce0008000f00 */
.L_x_0:
[----:B------:R-:W2:Y:S02]  /*0170*/  LDCU.64 UR6, c[0x0][0x8b0] ;  /* 0x00011600ff0677ac */ /* 0x000ea40008000a00 */
[----:B--2---:R-:W-:-:S04]  /*0180*/  UISETP.NE.U32.AND UP0, UPT, UR6, URZ, UPT ;  /* 0x000000ff0600728c */ /* 0x004fc8000bf05070 */
[----:B------:R-:W-:-:S09]  /*0190*/  UISETP.NE.AND.EX UP0, UPT, UR7, URZ, UPT, UP0 ;  /* 0x000000ff0700728c */ /* 0x000fd2000bf05300 */
[----:B------:R-:W-:Y:S05]  /*01a0*/  BRA.U UP0, `(.L_x_2) ;  /* 0x0000000100247547 */ /* 0x000fea000b800000 */
[----:B------:R-:W2:Y:S02]  /*01b0*/  LDCU.64 UR6, c[0x0][0x8a8] ;  /* 0x00011500ff0677ac */ /* 0x000ea40008000a00 */
[----:B--2---:R-:W-:-:S04]  /*01c0*/  UISETP.NE.U32.AND UP0, UPT, UR6, URZ, UPT ;  /* 0x000000ff0600728c */ /* 0x004fc8000bf05070 */
[----:B------:R-:W-:-:S09]  /*01d0*/  UISETP.NE.AND.EX UP0, UPT, UR7, URZ, UPT, UP0 ;  /* 0x000000ff0700728c */ /* 0x000fd2000bf05300 */
[----:B------:R-:W-:Y:S05]  /*01e0*/  BRA.U !UP0, `(.L_x_3) ;  /* 0x00000001080c7547 */ /* 0x000fea000b800000 */
[----:B-1----:R-:W1:Y:S02]  /*01f0*/  LDC.64 R2, c[0x0][0x8a8] ;  /* 0x00022a00ff027b82 */ /* 0x002e640000000a00 */
[----:B-1----:R2:W5:Y:S01]  /*0200*/  LDG.E R47, desc[UR46][R2.64] ;  /* 0x0000002e022f7981 */ /* 0x002562000c1e1900 */
[----:B------:R-:W-:Y:S05]  /*0210*/  BRA `(.L_x_2) ;  /* 0x0000000000087947 */ /* 0x000fea0003800000 */
.L_x_3:
[----:B------:R-:W2:Y:S02]  /*0220*/  LDCU UR6, c[0x0][0x8a0] ;  /* 0x00011400ff0677ac */ /* 0x000ea40008000800 */
[----:B--2---:R-:W-:Y:S02]  /*0230*/  MOV R47, UR6 ;  /* 0x00000006002f7c02 */ /* 0x004fe40008000f00 */
.L_x_2:
[----:B------:R-:W-:Y:S01]  /*0240*/  IMAD.U32 R0, RZ, RZ, UR8 ;  /* 0x00000008ff007e24 */ /* 0x000fe2000f8e00ff */
[----:B------:R-:W-:Y:S04]  /*0250*/  BSSY.RECONVERGENT B0, `(.L_x_4) ;  /* 0x000000c000007945 */ /* 0x000fe80003800200 */
[C---:B------:R-:W-:Y:S02]  /*0260*/  ISETP.NE.OR P1, PT, R0.reuse, 0x1, !P5 ;  /* 0x000000010000780c */ /* 0x040fe40006f25670 */
[----:B------:R-:W-:-:S11]  /*0270*/  ISETP.NE.OR P0, PT, R0, 0x3, !P5 ;  /* 0x000000030000780c */ /* 0x000fd60006f05670 */
[----:B------:R-:W-:Y:S05]  /*0280*/  @P1 BRA `(.L_x_5) ;  /* 0x0000000000201947 */ /* 0x000fea0003800000 */
[----:B------:R-:W3:Y:S02]  /*0290*/  LDCU.64 UR6, c[0x0][0x348] ;  /* 0x00006900ff0677ac */ /* 0x000ee40008000a00 */
[----:B---3--:R-:W-:Y:S02]  /*02a0*/  UIADD3 UR10, UP1, UPT, UR6, 0x80, URZ ;  /* 0x00000080060a7890 */ /* 0x008fe4000ff3e0ff */
[----:B------:R-:W-:Y:S02]  /*02b0*/  UIADD3 UR6, UP0, UPT, UR6, 0x180, URZ ;  /* 0x0000018006067890 */ /* 0x000fe4000ff1e0ff */
[----:B------:R-:W-:Y:S02]  /*02c0*/  UIADD3.X UR11, UPT, UPT, URZ, UR7, URZ, UP1, !UPT ;  /* 0x00000007ff0b7290 */ /* 0x000fe40008ffe4ff */
[----:B------:R-:W-:-:S07]  /*02d0*/  UIADD3.X UR7, UPT, UPT, URZ, UR7, URZ, UP0, !UPT ;  /* 0x00000007ff077290 */ /* 0x000fce00087fe4ff */
[----:B------:R3:W-:Y:S02]  /*02e0*/  UTMACCTL.PF [UR10] ;  /* 0x000000000a0079b9 */ /* 0x0007e40008040000 */
[----:B------:R3:W-:Y:S02]  /*02f0*/  UTMACCTL.PF [UR6] ;  /* 0x00000000060079b9 */ /* 0x0007e40008040000 */
[----:B---3--:R-:W-:Y:S01]  /*0300*/  NOP ;  /* 0x0000000000007918 */ /* 0x008fe20000000000 */
.L_x_5:
[----:B------:R-:W-:Y:S05]  /*0310*/  BSYNC.RECONVERGENT B0 ;  /* 0x0000000000007941 */ /* 0x000fea0003800200 */
.L_x_4:
[----:B------:R-:W-:Y:S04]  /*0320*/  BSSY.RECONVERGENT B0, `(.L_x_6) ;  /* 0x000000a000007945 */ /* 0x000fe80003800200 */
        /* <DEDUP_REMOVED lines=9> */
.L_x_7:
[----:B------:R-:W-:Y:S05]  /*03c0*/  BSYNC.RECONVERGENT B0 ;  /* 0x0000000000007941 */ /* 0x000fea0003800200 */
.L_x_6:
[----:B------:R-:W3:Y:S01]  /*03d0*/  LDCU.64 UR6, c[0x0][0x888] ;  /* 0x00011100ff0677ac */ /* 0x000ee20008000a00 */
[----:B------:R-:W-:Y:S02]  /*03e0*/  UISETP.EQ.U32.AND UP1, UPT, UR4, URZ, UPT ;  /* 0x000000ff0400728c */ /* 0x000fe4000bf22070 */
[----:B------:R-:W-:Y:S02]  /*03f0*/  UPLOP3.LUT UP2, UPT, UPT, UPT, UPT, 0x80, 0x8 ;  /* 0x000000000008789c */ /* 0x000fe40003f4f070 */
[----:B---3--:R-:W-:-:S04]  /*0400*/  UISETP.NE.U32.AND UP0, UPT, UR6, URZ, UPT ;  /* 0x000000ff0600728c */ /* 0x008fc8000bf05070 */
[----:B------:R-:W-:-:S04]  /*0410*/  UISETP.NE.AND.EX UP0, UPT, UR7, URZ, UPT, UP0 ;  /* 0x000000ff0700728c */ /* 0x000fc8000bf05300 */
[----:B------:R-:W-:-:S04]  /*0420*/  UISETP.EQ.OR.EX UP3, UPT, UR5, URZ, !UP0, UP1 ;  /* 0x000000ff0500728c */ /* 0x000fc8000c762710 */
[----:B------:R-:W-:-:S05]  /*0430*/  UP2UR UR50, UPR, URZ, 0x8 ;  /* 0x00000008ff327883 */ /* 0x000fca0008000000 */
[----:B------:R-:W-:Y:S07]  /*0440*/  BRA.U !UP3, `(.L_x_8) ;  /* 0x000000010b207547 */ /* 0x000fee000b800000 */
[----:B------:R-:W-:Y:S01]  /*0450*/  UISETP.NE.U32.AND UP2, UPT, UR4, URZ, UPT ;  /* 0x000000ff0400728c */ /* 0x000fe2000bf45070 */
[----:B-----5:R-:W-:Y:S01]  /*0460*/  FSETP.NEU.AND P0, PT, R49, RZ, PT ;  /* 0x000000ff3100720b */ /* 0x020fe20003f0d000 */
[----:B------:R-:W-:Y:S02]  /*0470*/  USEL UR4, URZ, 0xffffffff, UP0 ;  /* 0xffffffffff047887 */ /* 0x000fe40008000000 */
[----:B------:R-:W-:-:S10]  /*0480*/  UISETP.NE.AND.EX UP2, UPT, UR5, URZ, UPT, UP2 ;  /* 0x000000ff0500728c */ /* 0x000fd4000bf45320 */
[----:B------:R-:W-:Y:S01]  /*0490*/  VOTEU.ANY UP1, P0 ;  /* 0x0000000000ff7886 */ /* 0x000fe20000020100 */
[----:B------:R-:W-:-:S04]  /*04a0*/  @!UP2 USEL UR4, URZ, 0xffffffff, UP1 ;  /* 0xffffffffff04a887 */ /* 0x000fc80008800000 */
[----:B------:R-:W-:-:S04]  /*04b0*/  ULOP3.LUT UR4, UR4, 0x1, URZ, 0xc0, !UPT ;  /* 0x0000000104047892 */ /* 0x000fc8000f8ec0ff */
[----:B------:R-:W-:-:S11]  /*04c0*/  UISETP.NE.U32.AND UP2, UPT, UR4, 0x1, UPT ;  /* 0x000000010400788c */ /* 0x000fd6000bf45070 */
.L_x_8:
[----:B-12---:R-:W1:Y:S01]  /*04d0*/  SHFL.IDX PT, R2, R92, RZ, 0x1f ;  /* 0x00001fff5c027589 */ /* 0x006e6200000e0000 */
[----:B------:R-:W-:-:S04]  /*04e0*/  UISETP.NE.AND UP1, UPT, UR8, 0x2, UPT ;  /* 0x000000020800788c */ /* 0x000fc8000bf25270 */
[----:B------:R-:W-:Y:S01]  /*04f0*/  USEL UR6, URZ, 0x1, UP1 ;  /* 0x00000001ff067887 */ /* 0x000fe20008800000 */
[----:B-1----:R-:W-:-:S13]  /*0500*/  ISETP.NE.AND P0, PT, R2, RZ, PT ;  /* 0x000000ff0200720c */ /* 0x002fda0003f05270 */
[----:B------:R-:W-:Y:S05]  /*0510*/  @P0 BRA `(.L_x_9) ;  /* 0x0000000000400947 */ /* 0x000fea0003800000 */
[----:B------:R-:W1:Y:S01]  /*0520*/  S2UR UR5, SR_CgaCtaId ;  /* 0x00000000000579c3 */ /* 0x000e620000008800 */
[----:B------:R-:W-:Y:S01]  /*0530*/  UMOV UR7, 0x400 ;  /* 0x0000040000077882 */ /* 0x000fe20000000000 */
[----:B------:R-:W-:Y:S01]  /*0540*/  UMOV UR4, 0x1 ;  /* 0x0000000100047882 */ /* 0x000fe20000000000 */
[----:B------:R-:W-:Y:S01]  /*0550*/  ELECT P0, URZ, PT ;  /* 0x0000000000ff782f */ /* 0x000fe20003800000 */
[----:B------:R-:W-:-:S04]  /*0560*/  UIADD3 UR10, UPT, UPT, -UR4, 0x100000, URZ ;  /* 0x00100000040a7890 */ /* 0x000fc8000fffe1ff */
[----:B------:R-:W-:Y:S02]  /*0570*/  USHF.L.U32 UR11, UR10, 0xb, URZ ;  /* 0x0000000b0a0b7899 */ /* 0x000fe400080006ff */
[----:B------:R-:W-:Y:S02]  /*0580*/  USHF.L.U32 UR10, UR10, 0x1, URZ ;  /* 0x000000010a0a7899 */ /* 0x000fe400080006ff */
[----:B-1----:R-:W-:Y:S01]  /*0590*/  ULEA UR5, UR5, UR7, 0x18 ;  /* 0x0000000705057291 */ /* 0x002fe2000f8ec0ff */
[----:B------:R-:W1:Y:S11]  /*05a0*/  FENCE.VIEW.ASYNC.S ;  /* 0x00000000000073c6 */ /* 0x000e760000000000 */
[----:B-1----:R1:W2:Y:S01]  /*05b0*/  SYNCS.EXCH.64 URZ, [UR5], UR10 ;  /* 0x0000000a05ff75b2 */ /* 0x0022a20008000100 */
[----:B------:R1:W3:Y:S01]  /*05c0*/  SYNCS.EXCH.64 URZ, [UR5+0x18], UR10 ;  /* 0x0000180a05ff75b2 */ /* 0x0002e20008000100 */
[----:B------:R1:W4:Y:S01]  /*05d0*/  SYNCS.EXCH.64 URZ, [UR5+0x8], UR10 ;  /* 0x0000080a05ff75b2 */ /* 0x0003220008000100 */
[----:B------:R1:W1:Y:S01]  /*05e0*/  SYNCS.EXCH.64 URZ, [UR5+0x20], UR10 ;  /* 0x0000200a05ff75b2 */ /* 0x0002620008000100 */
[----:B------:R1:W1:Y:S01]  /*05f0*/  SYNCS.EXCH.64 URZ, [UR5+0x10], UR10 ;  /* 0x0000100a05ff75b2 */ /* 0x0002620008000100 */
[----:B------:R1:W1:Y:S01]  /*0600*/  SYNCS.EXCH.64 URZ, [UR5+0x28], UR10 ;  /* 0x0000280a05ff75b2 */ /* 0x0002620008000100 */
[----:B------:R-:W-:Y:S01]  /*0610*/  NOP ;  /* 0x0000000000007918 */ /* 0x000fe20000000000 */
.L_x_9:
[----:B------:R-:W2:Y:S01]  /*0620*/  SHFL.IDX PT, R2, R92, RZ, 0x1f ;  /* 0x00001fff5c027589 */ /* 0x000ea200000e0000 */
[----:B------:R-:W-:Y:S01]  /*0630*/  NOP ;  /* 0x0000000000007918 */ /* 0x000fe20000000000 */
[----:B--2---:R-:W-:-:S13]  /*0640*/  ISETP.NE.AND P0, PT, R2, 0x1, PT ;  /* 0x000000010200780c */ /* 0x004fda0003f05270 */
[----:B------:R-:W-:Y:S05]  /*0650*/  @P0 BRA `(.L_x_10) ;  /* 0x0000000000580947 */ /* 0x000fea0003800000 */
[----:B------:R-:W2:Y:S01]  /*0660*/  S2UR UR7, SR_CgaCtaId ;  /* 0x00000000000779c3 */ /* 0x000ea20000008800 */
[----:B------:R-:W-:Y:S01]  /*0670*/  UMOV UR9, 0x400 ;  /* 0x0000040000097882 */ /* 0x000fe20000000000 */
[----:B-1----:R-:W-:Y:S01]  /*0680*/  UMOV UR5, 0x20 ;  /* 0x0000002000057882 */ /* 0x002fe20000000000 */
[----:B------:R-:W-:Y:S01]  /*0690*/  UMOV UR4, 0x80 ;  /* 0x0000008000047882 */ /* 0x000fe20000000000 */
[----:B------:R-:W-:-:S04]  /*06a0*/  UIADD3 UR10, UPT, UPT, -UR5, 0x100000, URZ ;  /* 0x00100000050a7890 */ /* 0x000fc8000fffe1ff */
[----:B------:R-:W-:Y:S02]  /*06b0*/  USHF.L.U32 UR11, UR10, 0xb, URZ ;  /* 0x0000000b0a0b7899 */ /* 0x000fe400080006ff */
[----:B------:R-:W-:Y:S02]  /*06c0*/  USHF.L.U32 UR10, UR10, 0x1, URZ ;  /* 0x000000010a0a7899 */ /* 0x000fe400080006ff */
[----:B------:R-:W-:-:S04]  /*06d0*/  UIADD3 UR4, UPT, UPT, -UR4, 0x100000, URZ ;  /* 0x0010000004047890 */ /* 0x000fc8000fffe1ff */
[----:B------:R-:W-:Y:S02]  /*06e0*/  USHF.L.U32 UR5, UR4, 0xb, URZ ;  /* 0x0000000b04057899 */ /* 0x000fe400080006ff */
[----:B------:R-:W-:Y:S01]  /*06f0*/  USHF.L.U32 UR4, UR4, 0x1, URZ ;  /* 0x0000000104047899 */ /* 0x000fe200080006ff */
[----:B------:R-:W-:Y:S01]  /*0700*/  ELECT P0, URZ, PT ;  /* 0x0000000000ff782f */ /* 0x000fe20003800000 */
[----:B--2---:R-:W-:Y:S01]  /*0710*/  ULEA UR7, UR7, UR9, 0x18 ;  /* 0x0000000907077291 */ /* 0x004fe2000f8ec0ff */
[----:B------:R-:W1:Y:S11]  /*0720*/  FENCE.VIEW.ASYNC.S ;  /* 0x00000000000073c6 */ /* 0x000e760000000000 */
[----:B-1----:R2:W1:Y:S01]  /*0730*/  SYNCS.EXCH.64 URZ, [UR7+0x30], UR10 ;  /* 0x0000300a07ff75b2 */ /* 0x0024620008000100 */
[----:B------:R2:W1:Y:S01]  /*0740*/  SYNCS.EXCH.64 URZ, [UR7+0x50], UR4 ;  /* 0x0000500407ff75b2 */ /* 0x0004620008000100 */
[----:B------:R2:W1:Y:S01]  /*0750*/  SYNCS.EXCH.64 URZ, [UR7+0x38], UR10 ;  /* 0x0000380a07ff75b2 */ /* 0x0004620008000100 */
[----:B------:R2:W1:Y:S01]  /*0760*/  SYNCS.EXCH.64 URZ, [UR7+0x58], UR4 ;  /* 0x0000580407ff75b2 */ /* 0x0004620008000100 */
[----:B------:R2:W1:Y:S01]  /*0770*/  SYNCS.EXCH.64 URZ, [UR7+0x40], UR10 ;  /* 0x0000400a07ff75b2 */ /* 0x0004620008000100 */
[----:B------:R2:W1:Y:S01]  /*0780*/  SYNCS.EXCH.64 URZ, [UR7+0x60], UR4 ;  /* 0x0000600407ff75b2 */ /* 0x0004620008000100 */
[----:B------:R2:W1:Y:S01]  /*0790*/  SYNCS.EXCH.64 URZ, [UR7+0x48], UR10 ;  /* 0x0000480a07ff75b2 */ /* 0x0004620008000100 */
[----:B------:R2:W1:Y:S02]  /*07a0*/  SYNCS.EXCH.64 URZ, [UR7+0x68], UR4 ;  /* 0x0000680407ff75b2 */ /* 0x0004640008000100 */
[----:B--2---:R-:W-:Y:S01]  /*07b0*/  NOP ;  /* 0x0000000000007918 */ /* 0x004fe20000000000 */
.L_x_10:
[----:B------:R-:W2:Y:S01]  /*07c0*/  SHFL.IDX PT, R2, R92, RZ, 0x1f ;  /* 0x00001fff5c027589 */ /* 0x000ea200000e0000 */
[----:B------:R-:W-:Y:S01]  /*07d0*/  NOP ;  /* 0x0000000000007918 */ /* 0x000fe20000000000 */
[----:B--2---:R-:W-:-:S13]  /*07e0*/  ISETP.NE.AND P0, PT, R2, 0x3, PT ;  /* 0x000000030200780c */ /* 0x004fda0003f05270 */
[----:B------:R-:W-:Y:S05]  /*07f0*/  @P0 BRA `(.L_x_11) ;  /* 0x0000000000300947 */ /* 0x000fea0003800000 */
[----:B-1----:R-:W1:Y:S01]  /*0800*/  S2UR UR5, SR_CgaCtaId ;  /* 0x00000000000579c3 */ /* 0x002e620000008800 */
        /* <DEDUP_REMOVED lines=8> */
[----:B-1----:R2:W1:Y:S01]  /*0890*/  SYNCS.EXCH.64 URZ, [UR5+0x70], UR10 ;  /* 0x0000700a05ff75b2 */ /* 0x0024620008000100 */
[----:B------:R2:W1:Y:S02]  /*08a0*/  SYNCS.EXCH.64 URZ, [UR5+0x78], UR10 ;  /* 0x0000780a05ff75b2 */ /* 0x0004640008000100 */
[----:B--2---:R-:W-:Y:S01]  /*08b0*/  NOP ;  /* 0x0000000000007918 */ /* 0x004fe20000000000 */
.L_x_11:
[----:B------:R-:W2:Y:S01]  /*08c0*/  SHFL.IDX PT, R2, R92, RZ, 0x1f ;  /* 0x00001fff5c027589 */ /* 0x000ea200000e0000 */
[----:B------:R-:W-:Y:S01]  /*08d0*/  NOP ;  /* 0x0000000000007918 */ /* 0x000fe20000000000 */
[----:B--2---:R-:W-:-:S13]  /*08e0*/  ISETP.NE.AND P0, PT, R2, 0x4, PT ;  /* 0x000000040200780c */ /* 0x004fda0003f05270 */
[----:B------:R-:W-:Y:S05]  /*08f0*/  @P0 BRA `(.L_x_12) ;  /* 0x00000000004c0947 */ /* 0x000fea0003800000 */
[----:B-1----:R-:W1:Y:S01]  /*0900*/  S2UR UR5, SR_CgaCtaId ;  /* 0x00000000000579c3 */ /* 0x002e620000008800 */
[----:B------:R-:W-:Y:S01]  /*0910*/  UMOV UR9, 0x100 ;  /* 0x0000010000097882 */ /* 0x000fe20000000000 */
[----:B------:R-:W-:Y:S01]  /*0920*/  UMOV UR7, 0x400 ;  /* 0x0000040000077882 */ /* 0x000fe20000000000 */
[----:B------:R-:W-:Y:S01]  /*0930*/  USEL UR9, UR9, 0xe0, UP2 ;  /* 0x000000e009097887 */ /* 0x000fe20009000000 */
[----:B------:R-:W-:Y:S01]  /*0940*/  UMOV UR4, 0x1 ;  /* 0x0000000100047882 */ /* 0x000fe20000000000 */
[----:B------:R-:W-:Y:S01]  /*0950*/  ELECT P0, URZ, PT ;  /* 0x0000000000ff782f */ /* 0x000fe20003800000 */
[----:B------:R-:W-:-:S04]  /*0960*/  UIADD3 UR10, UPT, UPT, -UR4, 0x100000, URZ ;  /* 0x00100000040a7890 */ /* 0x000fc8000fffe1ff */
[----:B------:R-:W-:Y:S02]  /*0970*/  USHF.L.U32 UR11, UR10, 0xb, URZ ;  /* 0x0000000b0a0b7899 */ /* 0x000fe400080006ff */
[----:B------:R-:W-:Y:S02]  /*0980*/  USHF.L.U32 UR10, UR10, 0x1, URZ ;  /* 0x000000010a0a7899 */ /* 0x000fe400080006ff */
[----:B------:R-:W-:-:S04]  /*0990*/  UIADD3 UR12, UPT, UPT, -UR9, 0x100000, URZ ;  /* 0x00100000090c7890 */ /* 0x000fc8000fffe1ff */
[----:B------:R-:W-:Y:S02]  /*09a0*/  USHF.L.U32 UR13, UR12, 0xb, URZ ;  /* 0x0000000b0c0d7899 */ /* 0x000fe400080006ff */
[----:B------:R-:W-:Y:S02]  /*09b0*/  USHF.L.U32 UR12, UR12, 0x1, URZ ;  /* 0x000000010c0c7899 */ /* 0x000fe400080006ff */
[----:B-1----:R-:W-:Y:S01]  /*09c0*/  ULEA UR5, UR5, UR7, 0x18 ;  /* 0x0000000705057291 */ /* 0x002fe2000f8ec0ff */
[----:B------:R-:W1:Y:S11]  /*09d0*/  FENCE.VIEW.ASYNC.S ;  /* 0x00000000000073c6 */ /* 0x000e760000000000 */
[----:B-1----:R2:W1:Y:S01]  /*09e0*/  SYNCS.EXCH.64 URZ, [UR5+0x80], UR10 ;  /* 0x0000800a05ff75b2 */ /* 0x0024620008000100 */
[----:B------:R2:W1:Y:S01]  /*09f0*/  SYNCS.EXCH.64 URZ, [UR5+0x90], UR12 ;  /* 0x0000900c05ff75b2 */ /* 0x0004620008000100 */
[----:B------:R2:W1:Y:S01]  /*0a00*/  SYNCS.EXCH.64 URZ, [UR5+0x88], UR10 ;  /* 0x0000880a05ff75b2 */ /* 0x0004620008000100 */
[----:B------:R2:W1:Y:S02]  /*0a10*/  SYNCS.EXCH.64 URZ, [UR5+0x98], UR12 ;  /* 0x0000980c05ff75b2 */ /* 0x0004640008000100 */
[----:B--2---:R-:W-:Y:S01]  /*0a20*/  NOP ;  /* 0x0000000000007918 */ /* 0x004fe20000000000 */
.L_x_12:
        /* <DEDUP_REMOVED lines=26> */
.L_x_13:
        /* <DEDUP_REMOVED lines=18> */
.L_x_14:
[----:B-1----:R-:W1:Y:S01]  /*0cf0*/  S2UR UR5, SR_CTAID.X ;  /* 0x00000000000579c3 */ /* 0x002e620000002500 */
[----:B------:R-:W-:-:S05]  /*0d00*/  CS2R.32 R87, SR_CgaSize ;  /* 0x0000000000577805 */ /* 0x000fca0000008a00 */
[----:B------:R-:W-:-:S05]  /*0d10*/  IMAD R87, R87, -0xa0, RZ ;  /* 0xffffff6057577824 */ /* 0x000fca00078e02ff */
[----:B------:R-:W-:-:S14]  /*0d20*/  R2UR UR9, R87 ;  /* 0x00000000570972ca */ /* 0x000fdc00000e0000 */
[----:B------:R-:W2:Y:S01]  /*0d30*/  LDCU UR9, c[0x0][UR9+0x2b0] ;  /* 0x00005600090977ac */ /* 0x000ea20008000800 */
[----:B------:R-:W-:Y:S01]  /*0d40*/  NOP ;  /* 0x0000000000007918 */ /* 0x000fe20000000000 */
[----:B------:R-:W-:-:S05]  /*0d50*/  CS2R.32 R87, SR_CgaSize ;  /* 0x0000000000577805 */ /* 0x000fca0000008a00 */
[----:B------:R-:W-:-:S05]  /*0d60*/  IMAD R87, R87, -0xa0, RZ ;  /* 0xffffff6057577824 */ /* 0x000fca00078e02ff */
[----:B------:R-:W-:-:S14]  /*0d70*/  R2UR UR7, R87 ;  /* 0x00000000570772ca */ /* 0x000fdc00000e0000 */
[----:B------:R-:W3:Y:S01]  /*0d80*/  LDCU UR7, c[0x0][UR7+0x2b4] ;  /* 0x00005680070777ac */ /* 0x000ee20008000800 */
[----:B------:R-:W4:Y:S08]  /*0d90*/  S2UR UR4, SR_CTAID.Y ;  /* 0x00000000000479c3 */ /* 0x000f300000002600 */
[----:B------:R-:W3:Y:S01]  /*0da0*/  LDC R10, c[0x0][0xb24] ;  /* 0x0002c900ff0a7b82 */ /* 0x000ee20000000800 */
[----:B-1----:R-:W-:-:S02]  /*0db0*/  I2FP.F32.U32 R87, UR5 ;  /* 0x0000000500577c45 */ /* 0x002fc40008201000 */
[----:B------:R-:W-:-:S05]  /*0dc0*/  CS2R.32 R3, SR_CgaSize ;  /* 0x0000000000037805 */ /* 0x000fca0000008a00 */
[----:B------:R-:W-:-:S06]  /*0dd0*/  IMAD R3, R3, -0xa0, RZ ;  /* 0xffffff6003037824 */ /* 0x000fcc00078e02ff */
[----:B------:R-:W1:Y:S01]  /*0de0*/  LDC R3, c[0x0][R3+0x2a0] ;  /* 0x0000a80003037b82 */ /* 0x000e620000000800 */
[----:B------:R-:W-:Y:S01]  /*0df0*/  MOV R15, UR5 ;  /* 0x00000005000f7c02 */ /* 0x000fe20008000f00 */
[----:B--2---:R-:W-:Y:S01]  /*0e00*/  FMUL R87, R87, UR9 ;  /* 0x0000000957577c20 */ /* 0x004fe20008400000 */
[----:B----4-:R-:W-:Y:S02]  /*0e10*/  I2FP.F32.U32 R86, UR4 ;  /* 0x0000000400567c45 */ /* 0x010fe40008201000 */
[----:B------:R-:W-:-:S05]  /*0e20*/  CS2R.32 R2, SR_CgaSize ;  /* 0x0000000000027805 */ /* 0x000fca0000008a00 */
[----:B------:R-:W-:-:S06]  /*0e30*/  IMAD R2, R2, -0xa0, RZ ;  /* 0xffffff6002027824 */ /* 0x000fcc00078e02ff */
[----:B------:R-:W2:Y:S01]  /*0e40*/  LDC R2, c[0x0][R2+0x2a4] ;  /* 0x0000a90002027b82 */ /* 0x000ea20000000800 */
[----:B------:R-:W-:Y:S01]  /*0e50*/  MOV R14, UR4 ;  /* 0x00000004000e7c02 */ /* 0x000fe20008000f00 */
[----:B------:R-:W4:Y:S01]  /*0e60*/  F2I.U32.TRUNC.NTZ R87, R87 ;  /* 0x0000005700577305 */ /* 0x000f22000020f000 */
[----:B---3--:R-:W-:-:S05]  /*0e70*/  FMUL R86, R86, UR7 ;  /* 0x0000000756567c20 */ /* 0x008fca0008400000 */
[----:B------:R-:W-:Y:S01]  /*0e80*/  BAR.SYNC.DEFER_BLOCKING 0x0 ;  /* 0x0000000000007b1d */ /* 0x000fe20000010000 */
[----:B------:R-:W-:-:S05]  /*0e90*/  ISETP.GE.AND P0, PT, R10, 0x1, PT ;  /* 0x000000010a00780c */ /* 0x000fca0003f06270 */
[----:B------:R-:W3:Y:S02]  /*0ea0*/  F2I.U32.TRUNC.NTZ R86, R86 ;  /* 0x0000005600567305 */ /* 0x000ee4000020f000 */
[----:B------:R-:W2:Y:S01]  /*0eb0*/  S2UR UR36, SR_CTAID.Z ;  /* 0x00000000002479c3 */ /* 0x000ea20000002700 */
[----:B----4-:R-:W-:-:S05]  /*0ec0*/  IADD3 R87, PT, PT, -R87, RZ, RZ ;  /* 0x000000ff57577210 */ /* 0x010fca0007ffe1ff */
[----:B-1----:R-:W-:Y:S01]  /*0ed0*/  IMAD R87, R3, R87, UR5 ;  /* 0x0000000503577e24 */ /* 0x002fe2000f8e0257 */
[----:B---3--:R-:W-:-:S05]  /*0ee0*/  IADD3 R86, PT, PT, -R86, RZ, RZ ;  /* 0x000000ff56567210 */ /* 0x008fca0007ffe1ff */
[----:B--2---:R-:W-:Y:S01]  /*0ef0*/  IMAD R86, R2, R86, UR4 ;  /* 0x0000000402567e24 */ /* 0x004fe2000f8e0256 */
[----:B------:R-:W-:Y:S06]  /*0f00*/  @!P0 BRA `(.L_x_15) ;  /* 0x0000000000b88947 */ /* 0x000fec0003800000 */
[----:B------:R-:W1:Y:S01]  /*0f10*/  LDC.64 R4, c[0x0][0xb18] ;  /* 0x0002c600ff047b82 */ /* 0x000e620000000a00 */
[----:B------:R-:W-:-:S07]  /*0f20*/  ISETP.NE.AND P0, PT, R10, 0x1, PT ;  /* 0x000000010a00780c */ /* 0x000fce0003f05270 */
[----:B------:R-:W2:Y:S08]  /*0f30*/  LDC R9, c[0x0][0xb0c] ;  /* 0x0002c300ff097b82 */ /* 0x000eb00000000800 */
[----:B------:R-:W3:Y:S08]  /*0f40*/  LDC R12, c[0x0][0x370] ;  /* 0x0000dc00ff0c7b82 */ /* 0x000ef00000000800 */
[----:B------:R-:W4:Y:S01]  /*0f50*/  LDC R11, c[0x0][0x374] ;  /* 0x0000dd00ff0b7b82 */ /* 0x000f220000000800 */
[----:B-1----:R-:W-:-:S07]  /*0f60*/  ISETP.NE.AND P1, PT, R4, 0x1, PT ;  /* 0x000000010400780c */ /* 0x002fce0003f25270 */
[----:B------:R-:W3:Y:S01]  /*0f70*/  LDC.64 R6, c[0x0][0xb10] ;  /* 0x0002c400ff067b82 */ /* 0x000ee20000000a00 */
[----:B--2---:R-:W-:-:S07]  /*0f80*/  ISETP.NE.AND P2, PT, R9, 0x1, PT ;  /* 0x000000010900780c */ /* 0x004fce0003f45270 */
[----:B------:R-:W1:Y:S08]  /*0f90*/  LDC R8, c[0x0][0xb20] ;  /* 0x0002c800ff087b82 */ /* 0x000e700000000800 */
[----:B------:R-:W2:Y:S01]  /*0fa0*/  LDC.64 R2, c[0x0][0xb28] ;  /* 0x0002ca00ff027b82 */ /* 0x000ea20000000a00 */
[----:B----4-:R-:W-:-:S04]  /*0fb0*/  IMAD.HI.U32 R13, R11, R5, RZ ;  /* 0x000000050b0d7227 */ /* 0x010fc800078e00ff */
[----:B------:R-:W-:-:S04]  /*0fc0*/  IMAD.HI.U32 R5, R14, R5, RZ ;  /* 0x000000050e057227 */ /* 0x000fc800078e00ff */
[----:B---3--:R-:W-:-:S05]  /*0fd0*/  IMAD.HI.U32 R16, R12, R6, RZ ;  /* 0x000000060c107227 */ /* 0x008fca00078e00ff */
[-C--:B------:R-:W-:Y:S01]  /*0fe0*/  @P2 SHF.R.U32.HI R12, RZ, R7.reuse, R16 ;  /* 0x00000007ff0c2219 */ /* 0x080fe20000011610 */
[----:B------:R-:W-:Y:S01]  /*0ff0*/  IMAD.HI.U32 R16, R15, R6, RZ ;  /* 0x000000060f107227 */ /* 0x000fe200078e00ff */
[-C--:B-1----:R-:W-:Y:S02]  /*1000*/  @P1 SHF.R.U32.HI R11, RZ, R8.reuse, R13 ;  /* 0x00000008ff0b1219 */ /* 0x082fe4000001160d */
[----:B------:R-:W-:Y:S02]  /*1010*/  SHF.R.U32.HI R5, RZ, R8, R5 ;  /* 0x00000008ff057219 */ /* 0x000fe40000011605 */
[----:B------:R-:W-:Y:S02]  /*1020*/  SHF.R.U32.HI R16, RZ, R7, R16 ;  /* 0x00000007ff107219 */ /* 0x000fe40000011610 */
[----:B------:R-:W-:Y:S01]  /*1030*/  SEL R5, R14, R5, !P1 ;  /* 0x000000050e057207 */ /* 0x000fe20004800000 */
[----:B--2---:R-:W-:Y:S01]  /*1040*/  IMAD.HI.U32 R13, R11, R2, RZ ;  /* 0x000000020b0d7227 */ /* 0x004fe200078e00ff */
[----:B------:R-:W-:-:S03]  /*1050*/  SEL R16, R15, R16, !P2 ;  /* 0x000000100f107207 */ /* 0x000fc60005000000 */
[----:B------:R-:W-:Y:S01]  /*1060*/  IMAD.HI.U32 R6, R12, R2, RZ ;  /* 0x000000020c067227 */ /* 0x000fe200078e00ff */
[----:B------:R-:W-:-:S04]  /*1070*/  @P0 SHF.R.U32.HI R11, RZ, R3, R13 ;  /* 0x00000003ff0b0219 */ /* 0x000fc8000001160d */
[----:B------:R-:W-:Y:S01]  /*1080*/  @P0 SHF.R.U32.HI R12, RZ, R3, R6 ;  /* 0x00000003ff0c0219 */ /* 0x000fe20000011606 */
[----:B------:R-:W-:-:S04]  /*1090*/  IMAD R11, R11, R10, RZ ;  /* 0x0000000a0b0b7224 */ /* 0x000fc800078e02ff */
[----:B------:R-:W-:Y:S01]  /*10a0*/  IMAD R6, R12, R10, RZ ;  /* 0x0000000a0c067224 */ /* 0x000fe200078e02ff */
[----:B------:R-:W-:-:S04]  /*10b0*/  ISETP.GE.AND P1, PT, R5, R11, PT ;  /* 0x0000000b0500720c */ /* 0x000fc80003f26270 */
[----:B------:R-:W-:Y:S01]  /*10c0*/  ISETP.GE.OR P1, PT, R16, R6, P1 ;  /* 0x000000061000720c */ /* 0x000fe20000f26670 */
[----:B------:R-:W-:-:S05]  /*10d0*/  IMAD.HI.U32 R6, R5, R2, RZ ;  /* 0x0000000205067227 */ /* 0x000fca00078e00ff */
[----:B------:R-:W-:-:S04]  /*10e0*/  SHF.R.U32.HI R6, RZ, R3, R6 ;  /* 0x00000003ff067219 */ /* 0x000fc80000011606 */
[----:B------:R-:W-:-:S03]  /*10f0*/  SEL R6, R5, R6, !P0 ;  /* 0x0000000605067207 */ /* 0x000fc60004000000 */
[----:B------:R-:W-:Y:S01]  /*1100*/  @!P1 IMAD.HI.U32 R7, R16, R2, RZ ;  /* 0x0000000210079227 */ /* 0x000fe200078e00ff */
[----:B------:R-:W-:-:S04]  /*1110*/  IADD3 R2, PT, PT, -R6, RZ, RZ ;  /* 0x000000ff06027210 */ /* 0x000fc80007ffe1ff */
[----:B------:R-:W-:Y:S01]  /*1120*/  @!P1 SHF.R.U32.HI R3, RZ, R3, R7 ;  /* 0x00000003ff039219 */ /* 0x000fe20000011607 */
[----:B------:R-:W-:Y:S01]  /*1130*/  IMAD R2, R10, R2, R5 ;  /* 0x000000020a027224 */ /* 0x000fe200078e0205 */
[----:B------:R-:W-:Y:S02]  /*1140*/  IADD3 R7, PT, PT, -R5, RZ, RZ ;  /* 0x000000ff05077210 */ /* 0x000fe40007ffe1ff */
[----:B------:R-:W-:-:S03]  /*1150*/  @!P1 SEL R3, R16, R3, !P0 ;  /* 0x0000000310039207 */ /* 0x000fc60004000000 */
[----:B------:R-:W-:Y:S02]  /*1160*/  IMAD R7, R4, R7, R14 ;  /* 0x0000000704077224 */ /* 0x000fe400078e020e */
[--C-:B------:R-:W-:Y:S02]  /*1170*/  @!P1 IMAD.IADD R6, R6, 0x1, -R3.reuse ;  /* 0x0000000106069824 */ /* 0x100fe400078e0a03 */
[----:B------:R-:W-:Y:S01]  /*1180*/  @!P1 IMAD R3, R2, R12, R3 ;  /* 0x0000000c02039224 */ /* 0x000fe200078e0203 */
[----:B------:R-:W-:Y:S01]  /*1190*/  IADD3 R2, PT, PT, -R16, RZ, RZ ;  /* 0x000000ff10027210 */ /* 0x000fe20007ffe1ff */
[----:B------:R-:W-:Y:S02]  /*11a0*/  @!P1 IMAD R5, R6, R10, R16 ;  /* 0x0000000a06059224 */ /* 0x000fe400078e0210 */
[----:B------:R-:W-:Y:S02]  /*11b0*/  @!P1 IMAD.MOV.U32 R16, RZ, RZ, R3 ;  /* 0x000000ffff109224 */ /* 0x000fe400078e0003 */
[----:B------:R-:W-:-:S02]  /*11c0*/  IMAD R2, R9, R2, R15 ;  /* 0x0000000209027224 */ /* 0x000fc400078e020f */
[----:B------:R-:W-:Y:S02]  /*11d0*/  IMAD R14, R5, R4, R7 ;  /* 0x00000004050e7224 */ /* 0x000fe400078e0207 */
[----:B------:R-:W-:Y:S02]  /*11e0*/  IMAD R15, R16, R9, R2 ;  /* 0x00000009100f7224 */ /* 0x000fe400078e0202 */
.L_x_15:
[----:B------:R-:W1:Y:S01]  /*11f0*/  LDCU UR4, c[0x0][0xb30] ;  /* 0x00016600ff0477ac */ /* 0x000e620008000800 */
[----:B------:R-:W2:Y:S08]  /*1200*/  S2UR UR37, SR_CgaCtaId ;  /* 0x00000000002579c3 */ /* 0x000eb00000008800 */
[----:B------:R-:W3:Y:S01]  /*1210*/  LDC R40, c[0x0][0xb24] ;  /* 0x0002c900ff287b82 */ /* 0x000ee20000000800 */
[----:B-1----:R-:W-:-:S09]  /*1220*/  UISETP.NE.AND UP1, UPT, UR4, 0x1, UPT ;  /* 0x000000010400788c */ /* 0x002fd2000bf25270 */
[----:B--2---:R-:W-:Y:S05]  /*1230*/  BRA.U UP1, `(.L_x_16) ;  /* 0x0000000101407547 */ /* 0x004fea000b800000 */
[----:B------:R-:W1:Y:S08]  /*1240*/  LDC.64 R4, c[0x0][0xb10] ;  /* 0x0002c400ff047b82 */ /* 0x000e700000000a00 */
[----:B------:R-:W2:Y:S08]  /*1250*/  LDC.64 R2, c[0x0][0xb18] ;  /* 0x0002c600ff027b82 */ /* 0x000eb00000000a00 */
[----:B------:R-:W4:Y:S08]  /*1260*/  LDC R6, c[0x0][0xb20] ;  /* 0x0002c800ff067b82 */ /* 0x000f300000000800 */
[----:B------:R-:W3:Y:S01]  /*1270*/  LDC R7, c[0x0][0xb0c] ;  /* 0x0002c300ff077b82 */ /* 0x000ee20000000800 */
[----:B-1----:R-:W-:-:S05]  /*1280*/  IMAD.HI.U32 R4, R15, R4, RZ ;  /* 0x000000040f047227 */ /* 0x002fca00078e00ff */
[----:B------:R-:W-:Y:S01]  /*1290*/  SHF.R.U32.HI R4, RZ, R5, R4 ;  /* 0x00000005ff047219 */ /* 0x000fe20000011604 */
[----:B--2---:R-:W-:Y:S01]  /*12a0*/  IMAD.HI.U32 R3, R14, R3, RZ ;  /* 0x000000030e037227 */ /* 0x004fe200078e00ff */
[----:B------:R-:W-:-:S04]  /*12b0*/  ISETP.NE.AND P0, PT, R2, 0x1, PT ;  /* 0x000000010200780c */ /* 0x000fc80003f05270 */
[----:B----4-:R-:W-:-:S04]  /*12c0*/  SHF.R.U32.HI R3, RZ, R6, R3 ;  /* 0x00000006ff037219 */ /* 0x010fc80000011603 */
[----:B------:R-:W-:Y:S02]  /*12d0*/  SEL R3, R14, R3, !P0 ;  /* 0x000000030e037207 */ /* 0x000fe40004000000 */
[----:B---3--:R-:W-:-:S04]  /*12e0*/  ISETP.NE.AND P1, PT, R7, 0x1, PT ;  /* 0x000000010700780c */ /* 0x008fc80003f25270 */
[----:B------:R-:W-:-:S05]  /*12f0*/  SEL R4, R15, R4, !P1 ;  /* 0x000000040f047207 */ /* 0x000fca0004800000 */
[----:B------:R-:W-:Y:S02]  /*1300*/  IMAD.IADD R5, R3, 0x1, -R4 ;  /* 0x0000000103057824 */ /* 0x000fe400078e0a04 */
[----:B------:R-:W-:Y:S02]  /*1310*/  IMAD.IADD R3, R4, 0x1, -R3 ;  /* 0x0000000104037824 */ /* 0x000fe400078e0a03 */
[----:B------:R-:W-:Y:S02]  /*1320*/  IMAD R15, R5, R7, R15 ;  /* 0x00000007050f7224 */ /* 0x000fe400078e020f */
[----:B------:R-:W-:-:S07]  /*1330*/  IMAD R14, R3, R2, R14 ;  /* 0x00000002030e7224 */ /* 0x000fce00078e020e */
.L_x_16:
[----:B------:R-:W-:Y:S01]  /*1340*/  BAR.SYNC.DEFER_BLOCKING 0x0 ;  /* 0x0000000000007b1d */ /* 0x000fe20000010000 */
[----:B------:R-:W-:Y:S01]  /*1350*/  UISETP.NE.AND UP1, UPT, UR8, 0x2, UPT ;  /* 0x000000020800788c */ /* 0x000fe2000bf25270 */
[----:B------:R-:W-:Y:S02]  /*1360*/  ISETP.NE.OR P5, PT, R0, 0x2, !P5 ;  /* 0x000000020000780c */ /* 0x000fe40006fa5670 */
[----:B------:R-:W-:-:S06]  /*1370*/  LOP3.LUT R2, R101, 0x1f, RZ, 0xc0, !PT ;  /* 0x0000001f65027812 */ /* 0x000fcc00078ec0ff */
[----:B------:R-:W-:Y:S05]  /*1380*/  BRA.U UP1, `(.L_x_17) ;  /* 0x0000001101307547 */ /* 0x000fea000b800000 */
[----:B------:R-:W1:Y:S01]  /*1390*/  LDCU UR13, c[0x0][0x38c] ;  /* 0x00007180ff0d77ac */ /* 0x000e620008000800 */
[----:B------:R-:W2:Y:S01]  /*13a0*/  LDC R8, c[0x0][0x370] ;  /* 0x0000dc00ff087b82 */ /* 0x000ea20000000800 */
[----:B------:R-:W-:Y:S01]  /*13b0*/  PLOP3.LUT P1, PT, PT, PT, UP2, 0x80, 0x8 ;  /* 0x000000000008781c */ /* 0x000fe20003f2f028 */
[----:B------:R-:W-:Y:S01]  /*13c0*/  IMAD.MOV.U32 R17, RZ, RZ, 0x1 ;  /* 0x00000001ff117424 */ /* 0x000fe200078e00ff */
[----:B------:R-:W-:Y:S01]  /*13d0*/  ISETP.EQ.OR P4, PT, R2, RZ, P5 ;  /* 0x000000ff0200720c */ /* 0x000fe20002f82670 */
[----:B------:R-:W-:Y:S01]  /*13e0*/  IMAD.MOV.U32 R16, RZ, RZ, RZ ;  /* 0x000000ffff107224 */ /* 0x000fe200078e00ff */
[----:B------:R-:W-:Y:S02]  /*13f0*/  PLOP3.LUT P1, PT, P1, PT, PT, 0x8, 0x80 ;  /* 0x000000000080781c */ /* 0x000fe40000f2e170 */
[----:B------:R-:W-:Y:S01]  /*1400*/  CS2R R12, SRZ ;  /* 0x00000000000c7805 */ /* 0x000fe2000001ff00 */
[----:B------:R-:W-:Y:S01]  /*1410*/  IMAD.MOV.U32 R11, RZ, RZ, 0x1 ;  /* 0x00000001ff0b7424 */ /* 0x000fe200078e00ff */
[----:B------:R-:W4:Y:S01]  /*1420*/  LDC R0, c[0x0][0x374] ;  /* 0x0000dd00ff007b82 */ /* 0x000f220000000800 */
[----:B------:R-:W2:Y:S01]  /*1430*/  LDCU.64 UR22, c[0x0][0x348] ;  /* 0x00006900ff1677ac */ /* 0x000ea20008000a00 */
[----:B------:R-:W-:Y:S01]  /*1440*/  UMOV UR6, URZ ;  /* 0x000000ff00067c82 */ /* 0x000fe20008000000 */
[----:B-1----:R-:W-:-:S04]  /*1450*/  UIADD3 UR5, UPT, UPT, UR13, 0x3f, URZ ;  /* 0x0000003f0d057890 */ /* 0x002fc8000fffe0ff */
[----:B------:R-:W-:-:S04]  /*1460*/  USHF.R.S32.HI UR4, URZ, 0x1f, UR5 ;  /* 0x0000001fff047899 */ /* 0x000fc80008011405 */
[----:B------:R-:W-:-:S04]  /*1470*/  ULEA.HI UR4, UR4, UR5, URZ, 0x6 ;  /* 0x0000000504047291 */ /* 0x000fc8000f8f30ff */
[----:B------:R-:W-:Y:S02]  /*1480*/  USHF.R.S32.HI UR15, URZ, 0x6, UR4 ;  /* 0x00000006ff0f7899 */ /* 0x000fe40008011404 */
[----:B------:R-:W-:Y:S02]  /*1490*/  UIADD3 UR4, UPT, UPT, UR13, -0x1, URZ ;  /* 0xffffffff0d047890 */ /* 0x000fe4000fffe0ff */
[----:B------:R-:W-:Y:S02]  /*14a0*/  UISETP.LT.U32.AND UP0, UPT, UR15, 0x3, UPT ;  /* 0x000000030f00788c */ /* 0x000fe4000bf01070 */
[----:B------:R-:W-:Y:S02]  /*14b0*/  UISETP.GE.U32.AND UP1, UPT, UR4, -0x7f, UPT ;  /* 0xffffff810400788c */ /* 0x000fe4000bf26070 */
[----:B------:R-:W-:Y:S02]  /*14c0*/  USEL UR14, UR15, 0x3, UP0 ;  /* 0x000000030f0e7887 */ /* 0x000fe40008000000 */
[----:B------:R-:W-:-:S02]  /*14d0*/  UIADD3 UR13, UPT, UPT, UR13, 0x7e, URZ ;  /* 0x0000007e0d0d7890 */ /* 0x000fc4000fffe0ff */
[----:B------:R-:W-:Y:S02]  /*14e0*/  UIADD3 UR5, UPT, UPT, UR14, -0x1, URZ ;  /* 0xffffffff0e057890 */ /* 0x000fe4000fffe0ff */
[----:B------:R-:W-:-:S03]  /*14f0*/  UIADD3 UR7, UPT, UPT, UR15, -UR14, URZ ;  /* 0x8000000e0f077290 */ /* 0x000fc6000fffe0ff */
[----:B------:R-:W-:-:S04]  /*1500*/  @UP1 UIADD3 UR5, UPT, UPT, UR14, URZ, URZ ;  /* 0x000000ff0e051290 */ /* 0x000fc8000fffe0ff */
[----:B--2---:R-:W-:-:S12]  /*1510*/  UIADD3 UR5, UPT, UPT, UR5, 0x1, URZ ;  /* 0x0000000105057890 */ /* 0x004fd8000fffe0ff */
.L_x_35:
[----:B------:R-:W-:Y:S01]  /*1520*/  UISETP.NE.AND UP0, UPT, UR37, URZ, UPT ;  /* 0x000000ff2500728c */ /* 0x000fe2000bf05270 */
[----:B------:R-:W1:Y:S08]  /*1530*/  S2UR UR37, SR_CgaCtaId ;  /* 0x00000000002579c3 */ /* 0x000e700000008800 */
[----:B------:R-:W-:Y:S05]  /*1540*/  BRA.U UP0, `(.L_x_18) ;  /* 0x0000000100347547 */ /* 0x000fea000b800000 */
[----:B------:R-:W2:Y:S01]  /*1550*/  S2R R2, SR_CgaCtaId ;  /* 0x0000000000027919 */ /* 0x000ea20000008800 */
[----:B------:R-:W-:-:S04]  /*1560*/  MOV R3, 0x400 ;  /* 0x0000040000037802 */ /* 0x000fc80000000f00 */
[----:B--2---:R-:W-:Y:S02]  /*1570*/  LEA R2, R2, R3, 0x18 ;  /* 0x0000000302027211 */ /* 0x004fe400078ec0ff */
[----:B------:R-:W-:-:S03]  /*1580*/  SHF.L.U32 R3, R11, 0x1f, RZ ;  /* 0x0000001f0b037819 */ /* 0x000fc600000006ff */
[----:B------:R-:W-:-:S04]  /*1590*/  IMAD R2, R12, 0x8, R2 ;  /* 0x000000080c027824 */ /* 0x000fc800078e0202 */
[----:B------:R-:W2:Y:S02]  /*15a0*/  SYNCS.PHASECHK.TRANS64.TRYWAIT P0, [R2+URZ+0xf0], R3 ;  /* 0x0000f003020075a7 */ /* 0x000ea400080011ff */
[----:B--2---:R-:W-:Y:S05]  /*15b0*/  @!P0 BRA `(.L_x_19) ;  /* 0x0000007400888947 */ /* 0x004fea0003800000 */
.L_x_130:
[----:B------:R-:W-:Y:S01]  /*15c0*/  VIADD R12, R12, 0x1 ;  /* 0x000000010c0c7836 */ /* 0x000fe20000000000 */
[----:B------:R2:W-:Y:S04]  /*15d0*/  SYNCS.ARRIVE.TRANS64.A1T0 RZ, [R2+URZ+0xe0], RZ ;  /* 0x0000e0ff02ff79a7 */ /* 0x0005e800081000ff */
[----:B------:R-:W-:-:S04]  /*15e0*/  ISETP.NE.AND P0, PT, R12, 0x2, PT ;  /* 0x000000020c00780c */ /* 0x000fc80003f05270 */
[----:B------:R-:W-:Y:S02]  /*15f0*/  SEL R12, R12, RZ, P0 ;  /* 0x000000ff0c0c7207 */ /* 0x000fe40000000000 */
[----:B--2---:R-:W-:-:S04]  /*1600*/  SEL R2, RZ, 0x1, P0 ;  /* 0x00000001ff027807 */ /* 0x004fc80000000000 */
[----:B------:R-:W-:-:S07]  /*1610*/  LOP3.LUT R11, R11, R2, RZ, 0x3c, !PT ;  /* 0x000000020b0b7212 */ /* 0x000fce00078e3cff */
.L_x_18:
[----:B------:R-:W-:Y:S01]  /*1620*/  UMOV UR4, 0x400 ;  /* 0x0000040000047882 */ /* 0x000fe20000000000 */
[----:B------:R-:W-:Y:S01]  /*1630*/  SHF.L.U32 R2, R17, 0x1f, RZ ;  /* 0x0000001f11027819 */ /* 0x000fe200000006ff */
[----:B-1----:R-:W-:Y:S01]  /*1640*/  ULEA UR4, UR37, UR4, 0x18 ;  /* 0x0000000425047291 */ /* 0x002fe2000f8ec0ff */
[----:B------:R-:W-:Y:S01]  /*1650*/  R2UR UR35, R15 ;  /* 0x000000000f2372ca */ /* 0x000fe200000e0000 */
[----:B------:R-:W-:Y:S01]  /*1660*/  UISETP.GE.U32.AND UP0, UPT, UR13, 0x7f, UPT ;  /* 0x0000007f0d00788c */ /* 0x000fe2000bf06070 */
[----:B------:R-:W-:Y:S01]  /*1670*/  R2UR UR11, R14 ;  /* 0x000000000e0b72ca */ /* 0x000fe200000e0000 */
[----:B------:R-:W-:Y:S01]  /*1680*/  ULEA UR8, UR6, UR4, 0x3 ;  /* 0x0000000406087291 */ /* 0x000fe2000f8e18ff */
[----:B------:R-:W-:-:S08]  /*1690*/  UMOV UR24, URZ ;  /* 0x000000ff00187c82 */ /* 0x000fd00008000000 */
[----:B------:R1:W2:Y:S01]  /*16a0*/  SYNCS.PHASECHK.TRANS64.TRYWAIT P0, [UR8+0x18], R2 ;  /* 0x00001802ff0075a7 */ /* 0x0002a20008001108 */
[----:B------:R-:W-:Y:S02]  /*16b0*/  USHF.L.U32 UR35, UR35, 0x7, URZ ;  /* 0x0000000723237899 */ /* 0x000fe400080006ff */
[----:B------:R-:W-:Y:S01]  /*16c0*/  USHF.L.U32 UR11, UR11, 0x7, URZ ;  /* 0x000000070b0b7899 */ /* 0x000fe200080006ff */
[----:B------:R-:W-:Y:S11]  /*16d0*/  BRA.U !UP0, `(.L_x_20) ;  /* 0x0000000108a47547 */ /* 0x000ff6000b800000 */
[----:B------:R-:W-:Y:S01]  /*16e0*/  UMOV UR16, URZ ;  /* 0x000000ff00107c82 */ /* 0x000fe20008000000 */
[----:B------:R-:W-:-:S05]  /*16f0*/  UMOV UR17, UR6 ;  /* 0x0000000600117c82 */ /* 0x000fca0008000000 */
.L_x_25:
[----:B-1----:R-:W-:Y:S01]  /*1700*/  ULEA UR33, UR17, UR4, 0x3 ;  /* 0x0000000411217291 */ /* 0x002fe2000f8e18ff */
[----:B--2---:R-:W-:Y:S01]  /*1710*/  @!P5 MOV R3, 0x8000 ;  /* 0x000080000003d802 */ /* 0x004fe20000000f00 */
[----:B--2---:R-:W-:Y:S10]  /*1720*/  @P0 BRA `(.L_x_21) ;  /* 0x00000000000c0947 */ /* 0x004ff40003800000 */
[----:B------:R-:W-:-:S04]  /*1730*/  SHF.L.U32 R4, R17, 0x1f, RZ ;  /* 0x0000001f11047819 */ /* 0x000fc800000006ff */
[----:B------:R-:W2:Y:S02]  /*1740*/  SYNCS.PHASECHK.TRANS64.TRYWAIT P0, [UR33+0x18], R4 ;  /* 0x00001804ff0075a7 */ /* 0x000ea40008001121 */
[----:B--2---:R-:W-:Y:S05]  /*1750*/  @!P0 BRA `(.L_x_22) ;  /* 0x0000007400348947 */ /* 0x004fea0003800000 */
.L_x_21:
[----:B------:R2:W-:Y:S01]  /*1760*/  @!P5 SYNCS.ARRIVE.TRANS64 RZ, [UR33], R3 ;  /* 0x00000003ffffd9a7 */ /* 0x0005e20008000021 */
[----:B------:R-:W-:Y:S04]  /*1770*/  BSSY.RECONVERGENT B0, `(.L_x_23) ;  /* 0x0000003000007945 */ /* 0x000fe80003800200 */
[----:B------:R-:W-:Y:S05]  /*1780*/  @P4 BRA `(.L_x_24) ;  /* 0x0000000000044947 */ /* 0x000fea0003800000 */
[----:B------:R-:W-:Y:S05]  /*1790*/  BPT.TRAP 0x1 ;  /* 0x000000040000795c */ /* 0x000fea0000300000 */
.L_x_24:
[----:B------:R-:W-:Y:S05]  /*17a0*/  BSYNC.RECONVERGENT B0 ;  /* 0x0000000000007941 */ /* 0x000fea0003800200 */
.L_x_23:
[----:B------:R-:W-:Y:S02]  /*17b0*/  UIADD3 UR6, UPT, UPT, UR17, 0x1, URZ ;  /* 0x0000000111067890 */ /* 0x000fe4000fffe0ff */
[----:B------:R-:W-:Y:S02]  /*17c0*/  UIADD3 UR26, UP1, UPT, UR22, 0x80, URZ ;  /* 0x00000080161a7890 */ /* 0x000fe4000ff3e0ff */
[----:B------:R-:W-:Y:S02]  /*17d0*/  UISETP.NE.AND UP0, UPT, UR6, 0x3, UPT ;  /* 0x000000030600788c */ /* 0x000fe4000bf05270 */
[----:B------:R-:W-:Y:S02]  /*17e0*/  USHF.L.U32 UR34, UR16, 0x6, URZ ;  /* 0x0000000610227899 */ /* 0x000fe400080006ff */
[----:B------:R-:W-:Y:S02]  /*17f0*/  USEL UR9, URZ, 0x1, UP0 ;  /* 0x00000001ff097887 */ /* 0x000fe40008000000 */
[----:B------:R-:W-:-:S02]  /*1800*/  USEL UR6, UR6, URZ, UP0 ;  /* 0x000000ff06067287 */ /* 0x000fc40008000000 */
[----:B------:R-:W-:Y:S02]  /*1810*/  UIADD3 UR20, UP0, UPT, UR22, 0x180, URZ ;  /* 0x0000018016147890 */ /* 0x000fe4000ff1e0ff */
[----:B------:R-:W-:Y:S01]  /*1820*/  ULEA UR8, UR6, UR4, 0x3 ;  /* 0x0000000406087291 */ /* 0x000fe2000f8e18ff */
[----:B------:R-:W-:Y:S01]  /*1830*/  LOP3.LUT R17, R17, UR9, RZ, 0x3c, !PT ;  /* 0x0000000911117c12 */ /* 0x000fe2000f8e3cff */
[----:B------:R-:W-:Y:S02]  /*1840*/  UIADD3.X UR27, UPT, UPT, URZ, UR23, URZ, UP1, !UPT ;  /* 0x00000017ff1b7290 */ /* 0x000fe40008ffe4ff */
[----:B------:R-:W-:Y:S01]  /*1850*/  UIADD3.X UR21, UPT, UPT, URZ, UR23, URZ, UP0, !UPT ;  /* 0x00000017ff157290 */ /* 0x000fe200087fe4ff */
[----:B-1----:R-:W-:Y:S01]  /*1860*/  SHF.L.U32 R2, R17, 0x1f, RZ ;  /* 0x0000001f11027819 */ /* 0x002fe200000006ff */
[----:B------:R-:W-:Y:S01]  /*1870*/  UMOV UR18, 0x0 ;  /* 0x0000000000127882 */ /* 0x000fe20000000000 */
[----:B------:R-:W-:Y:S01]  /*1880*/  UMOV UR19, 0x10000000 ;  /* 0x1000000000137882 */ /* 0x000fe20000000000 */
[----:B------:R-:W-:Y:S01]  /*1890*/  UMOV UR12, UR36 ;  /* 0x00000024000c7c82 */ /* 0x000fe20008000000 */
[----:B------:R1:W1:Y:S01]  /*18a0*/  SYNCS.PHASECHK.TRANS64.TRYWAIT P0, [UR8+0x18], R2 ;  /* 0x00001802ff0075a7 */ /* 0x0002620008001108 */
[----:B------:R-:W-:Y:S01]  /*18b0*/  ULEA UR8, UR17, UR4, 0xe ;  /* 0x0000000411087291 */ /* 0x000fe2000f8e70ff */
[----:B------:R-:W-:Y:S01]  /*18c0*/  UMOV UR9, UR33 ;  /* 0x0000002100097c82 */ /* 0x000fe20008000000 */
[----:B------:R-:W-:-:S02]  /*18d0*/  UMOV UR10, UR34 ;  /* 0x00000022000a7c82 */ /* 0x000fc40008000000 */
[----:B------:R-:W-:Y:S02]  /*18e0*/  UIADD3 UR32, UPT, UPT, UR8, 0x8400, URZ ;  /* 0x0000840008207890 */ /* 0x000fe4000fffe0ff */
[----:B------:R-:W-:Y:S02]  /*18f0*/  UIADD3 UR8, UPT, UPT, UR8, 0x14400, URZ ;  /* 0x0001440008087890 */ /* 0x000fe4000fffe0ff */
[----:B------:R-:W-:Y:S01]  /*1900*/  UIADD3 UR16, UPT, UPT, UR16, 0x1, URZ ;  /* 0x0000000110107890 */ /* 0x000fe2000fffe0ff */
[----:B------:R-:W-:Y:S01]  /*1910*/  UMOV UR24, UR5 ;  /* 0x0000000500187c82 */ /* 0x000fe20008000000 */
[----:B------:R-:W-:Y:S02]  /*1920*/  UMOV UR17, UR6 ;  /* 0x0000000600117c82 */ /* 0x000fe40008000000 */
[----:B------:R-:W-:Y:S01]  /*1930*/  UISETP.NE.AND UP0, UPT, UR16, UR5, UPT ;  /* 0x000000051000728c */ /* 0x000fe2000bf05270 */
[----:B------:R1:W-:Y:S02]  /*1940*/  UTMALDG.3D [UR32], [UR26], desc[UR18] ;  /* 0x000012201a0075b4 */ /* 0x0003e40008011000 */
[----:B------:R1:W-:Y:S06]  /*1950*/  UTMALDG.3D [UR8], [UR20], desc[UR18] ;  /* 0x00001208140075b4 */ /* 0x0003ec0008011000 */
[----:B------:R-:W-:Y:S05]  /*1960*/  BRA.U UP0, `(.L_x_25) ;  /* 0xfffffffd00647547 */ /* 0x000fea000b83ffff */
.L_x_20:
[----:B-1----:R-:W-:Y:S01]  /*1970*/  ULEA UR8, UR6, UR4, 0x3 ;  /* 0x0000000406087291 */ /* 0x002fe2000f8e18ff */
[----:B------:R-:W-:Y:S01]  /*1980*/  SHF.L.U32 R2, R17, 0x1f, RZ ;  /* 0x0000001f11027819 */ /* 0x000fe200000006ff */
[----:B------:R-:W-:Y:S01]  /*1990*/  @!P1 SYNCS.ARRIVE.TRANS64.A1T0 RZ, [UR4+0x78], RZ ;  /* 0x000078ffffff99a7 */ /* 0x000fe20008100004 */
[----:B------:R-:W-:-:S06]  /*19a0*/  UISETP.GT.AND UP0, UPT, UR15, UR14, UPT ;  /* 0x0000000e0f00728c */ /* 0x000fcc000bf04270 */
[----:B--2---:R1:W2:Y:S03]  /*19b0*/  SYNCS.PHASECHK.TRANS64.TRYWAIT P0, [UR8+0x18], R2 ;  /* 0x00001802ff0075a7 */ /* 0x0042a60008001108 */
[----:B------:R-:W-:Y:S05]  /*19c0*/  BRA.U !UP0, `(.L_x_26) ;  /* 0x0000000108a87547 */ /* 0x000fea000b800000 */
[----:B------:R-:W-:Y:S01]  /*19d0*/  UIADD3 UR21, UPT, UPT, UR7, UR24, URZ ;  /* 0x0000001807157290 */ /* 0x000fe2000fffe0ff */
[----:B------:R-:W-:-:S11]  /*19e0*/  UMOV UR25, UR6 ;  /* 0x0000000600197c82 */ /* 0x000fd60008000000 */
.L_x_31:
[----:B-1----:R-:W-:Y:S01]  /*19f0*/  ULEA UR17, UR25, UR4, 0x3 ;  /* 0x0000000419117291 */ /* 0x002fe2000f8e18ff */
[----:B--2---:R-:W-:Y:S01]  /*1a00*/  @!P5 MOV R3, 0x8000 ;  /* 0x000080000003d802 */ /* 0x004fe20000000f00 */
[----:B--2---:R-:W-:Y:S10]  /*1a10*/  @P0 BRA `(.L_x_27) ;  /* 0x00000000000c0947 */ /* 0x004ff40003800000 */
[----:B------:R-:W-:-:S04]  /*1a20*/  SHF.L.U32 R4, R17, 0x1f, RZ ;  /* 0x0000001f11047819 */ /* 0x000fc800000006ff */
[----:B------:R-:W2:Y:S02]  /*1a30*/  SYNCS.PHASECHK.TRANS64.TRYWAIT P0, [UR17+0x18], R4 ;  /* 0x00001804ff0075a7 */ /* 0x000ea40008001111 */
[----:B--2---:R-:W-:Y:S05]  /*1a40*/  @!P0 BRA `(.L_x_28) ;  /* 0x0000007000908947 */ /* 0x004fea0003800000 */
.L_x_27:
[----:B------:R2:W-:Y:S01]  /*1a50*/  @!P5 SYNCS.ARRIVE.TRANS64 RZ, [UR17], R3 ;  /* 0x00000003ffffd9a7 */ /* 0x0005e20008000011 */
[----:B------:R-:W-:Y:S04]  /*1a60*/  BSSY.RECONVERGENT B0, `(.L_x_29) ;  /* 0x0000003000007945 */ /* 0x000fe80003800200 */
[----:B------:R-:W-:Y:S05]  /*1a70*/  @P4 BRA `(.L_x_30) ;  /* 0x0000000000044947 */ /* 0x000fea0003800000 */
[----:B------:R-:W-:Y:S05]  /*1a80*/  BPT.TRAP 0x1 ;  /* 0x000000040000795c */ /* 0x000fea0000300000 */
.L_x_30:
[----:B------:R-:W-:Y:S05]  /*1a90*/  BSYNC.RECONVERGENT B0 ;  /* 0x0000000000007941 */ /* 0x000fea0003800200 */
.L_x_29:
        /* <DEDUP_REMOVED lines=20> */
[----:B------:R-:W-:Y:S01]  /*1be0*/  UIADD3 UR8, UPT, UPT, UR8, 0x14400, URZ ;  /* 0x0001440008087890 */ /* 0x000fe2000fffe0ff */
[----:B------:R-:W-:Y:S01]  /*1bf0*/  UMOV UR9, UR17 ;  /* 0x0000001100097c82 */ /* 0x000fe20008000000 */
[----:B------:R-:W-:Y:S01]  /*1c00*/  UMOV UR10, UR18 ;  /* 0x00000012000a7c82 */ /* 0x000fe20008000000 */
[----:B------:R-:W-:Y:S01]  /*1c10*/  UIADD3 UR24, UPT, UPT, UR24, 0x1, URZ ;  /* 0x0000000118187890 */ /* 0x000fe2000fffe0ff */
[----:B------:R-:W-:-:S03]  /*1c20*/  UMOV UR25, UR6 ;  /* 0x0000000600197c82 */ /* 0x000fc60008000000 */
[----:B------:R1:W-:Y:S01]  /*1c30*/  UTMALDG.3D [UR16], [UR30], desc[UR26] ;  /* 0x00001a101e0075b4 */ /* 0x0003e20008011000 */
[----:B------:R-:W-:Y:S01]  /*1c40*/  UISETP.NE.AND UP0, UPT, UR24, UR21, UPT ;  /* 0x000000151800728c */ /* 0x000fe2000bf05270 */
[----:B------:R1:W-:Y:S08]  /*1c50*/  UTMALDG.3D [UR8], [UR28], desc[UR26] ;  /* 0x00001a081c0075b4 */ /* 0x0003f00008011000 */
[----:B------:R-:W-:Y:S05]  /*1c60*/  BRA.U UP0, `(.L_x_31) ;  /* 0xfffffffd00607547 */ /* 0x000fea000b83ffff */
.L_x_26:
[C---:B-1----:R-:W-:Y:S01]  /*1c70*/  LEA R2, R16.reuse, UR4, 0x3 ;  /* 0x0000000410027c11 */ /* 0x042fe2000f8e18ff */
[----:B------:R-:W-:Y:S01]  /*1c80*/  NOP ;  /* 0x0000000000007918 */ /* 0x000fe20000000000 */
[----:B--2---:R-:W-:Y:S02]  /*1c90*/  SHF.L.U32 R3, R13, 0x1f, RZ ;  /* 0x0000001f0d037819 */ /* 0x004fe400000006ff */
[----:B------:R-:W-:Y:S02]  /*1ca0*/  LEA R4, R16, UR4, 0x4 ;  /* 0x0000000410047c11 */ /* 0x000fe4000f8e20ff */
[----:B------:R-:W1:Y:S02]  /*1cb0*/  SYNCS.PHASECHK.TRANS64.TRYWAIT P0, [R2+URZ+0x80], R3 ;  /* 0x00008003020075a7 */ /* 0x000e6400080011ff */
[----:B-1----:R-:W-:Y:S05]  /*1cc0*/  @!P0 BRA `(.L_x_32) ;  /* 0x0000007000088947 */ /* 0x002fea0003800000 */
.L_x_133:
[----:B------:R-:W2:Y:S01]  /*1cd0*/  LDS.128 R4, [R4+0x110] ;  /* 0x0001100004047984 */ /* 0x000ea20000000c00 */
[----:B---3--:R-:W-:Y:S01]  /*1ce0*/  ISETP.GE.AND P0, PT, R40, 0x1, PT ;  /* 0x000000012800780c */ /* 0x008fe20003f06270 */
[----:B-1----:R-:W-:Y:S01]  /*1cf0*/  VIADD R2, R2, 0x90 ;  /* 0x0000009002027836 */ /* 0x002fe20000000000 */
[----:B------:R-:W-:Y:S01]  /*1d00*/  @!PT LDS RZ, [RZ] ;  /* 0x00000000fffff984 */ /* 0x000fe20000000800 */
[----:B------:R-:W-:Y:S01]  /*1d10*/  @!PT LDS RZ, [RZ] ;  /* 0x00000000fffff984 */ /* 0x000fe20000000800 */
[----:B------:R-:W-:Y:S01]  /*1d20*/  @!PT LDS RZ, [RZ] ;  /* 0x00000000fffff984 */ /* 0x000fe20000000800 */
[----:B------:R-:W-:Y:S01]  /*1d30*/  @!PT LDS RZ, [RZ] ;  /* 0x00000000fffff984 */ /* 0x000fe20000000800 */
[----:B------:R1:W-:Y:S06]  /*1d40*/  MEMBAR.ALL.CTA ;  /* 0x0000000000007992 */ /* 0x0003ec0000008000 */
[----:B-1----:R-:W1:Y:S01]  /*1d50*/  FENCE.VIEW.ASYNC.S ;  /* 0x00000000000073c6 */ /* 0x002e620000000000 */
[----:B------:R-:W-:-:S04]  /*1d60*/  PRMT R2, RZ, 0x654, R2 ;  /* 0x00000654ff027816 */ /* 0x000fc80000000002 */
[----:B-1----:R1:W-:Y:S01]  /*1d70*/  SYNCS.ARRIVE.TRANS64.RED.A1T0 RZ, [R2+URZ], RZ ;  /* 0x000000ff02ff79a7 */ /* 0x0023e200081004ff */
[----:B--2---:R-:W-:-:S13]  /*1d80*/  LOP3.LUT P2, RZ, R6, 0x1, RZ, 0xc0, !PT ;  /* 0x0000000106ff7812 */ /* 0x004fda000784c0ff */
[----:B------:R-:W-:Y:S01]  /*1d90*/  @P2 SHF.R.U32.HI R3, RZ, 0x10, R5 ;  /* 0x00000010ff032819 */ /* 0x000fe20000011605 */
[----:B------:R-:W-:Y:S01]  /*1da0*/  VOTEU.ANY UP0, P2 ;  /* 0x0000000000ff7886 */ /* 0x000fe20001000100 */
[----:B------:R-:W-:Y:S02]  /*1db0*/  @P2 MOV R10, R4 ;  /* 0x00000004000a2202 */ /* 0x000fe40000000f00 */
[----:B------:R-:W-:Y:S02]  /*1dc0*/  @P2 R2UR.BROADCAST UR8, R3 ;  /* 0x00000000030822ca */ /* 0x000fe400008e0000 */
[----:B------:R-:W-:-:S11]  /*1dd0*/  @P2 LOP3.LUT R9, R5, 0xffff, RZ, 0xc0, !PT ;  /* 0x0000ffff05092812 */ /* 0x000fd600078ec0ff */
[----:B------:R-:W-:Y:S01]  /*1de0*/  @UP0 UMOV UR36, UR8 ;  /* 0x0000000800240c82 */ /* 0x000fe20008000000 */
[----:B-1----:R-:W-:Y:S05]  /*1df0*/  @!P0 BRA `(.L_x_33) ;  /* 0x0000000000b88947 */ /* 0x002fea0003800000 */
[----:B------:R-:W4:Y:S01]  /*1e00*/  LDC.64 R4, c[0x0][0xb18] ;  /* 0x0002c600ff047b82 */ /* 0x000f220000000a00 */
[----:B------:R-:W-:-:S07]  /*1e10*/  ISETP.NE.AND P3, PT, R40, 0x1, PT ;  /* 0x000000012800780c */ /* 0x000fce0003f65270 */
[----:B------:R-:W1:Y:S08]  /*1e20*/  LDC.64 R6, c[0x0][0xb10] ;  /* 0x0002c400ff067b82 */ /* 0x000e700000000a00 */
[----:B------:R-:W2:Y:S08]  /*1e30*/  LDC R14, c[0x0][0xb20] ;  /* 0x0002c800ff0e7b82 */ /* 0x000eb00000000800 */
[----:B------:R-:W3:Y:S01]  /*1e40*/  LDC R15, c[0x0][0xb0c] ;  /* 0x0002c300ff0f7b82 */ /* 0x000ee20000000800 */
[----:B----4-:R-:W-:Y:S01]  /*1e50*/  IMAD.HI.U32 R19, R0, R5, RZ ;  /* 0x0000000500137227 */ /* 0x010fe200078e00ff */
[----:B------:R-:W-:-:S03]  /*1e60*/  ISETP.NE.AND P0, PT, R4, 0x1, PT ;  /* 0x000000010400780c */ /* 0x000fc60003f05270 */
[----:B------:R-:W-:-:S03]  /*1e70*/  IMAD.HI.U32 R5, R9, R5, RZ ;  /* 0x0000000509057227 */ /* 0x000fc600078e00ff */
[----:B------:R-:W4:Y:S01]  /*1e80*/  LDC.64 R2, c[0x0][0xb28] ;  /* 0x0002ca00ff027b82 */ /* 0x000f220000000a00 */
[----:B-1----:R-:W-:-:S04]  /*1e90*/  IMAD.HI.U32 R20, R8, R6, RZ ;  /* 0x0000000608147227 */ /* 0x002fc800078e00ff */
[----:B------:R-:W-:Y:S01]  /*1ea0*/  IMAD.HI.U32 R21, R10, R6, RZ ;  /* 0x000000060a157227 */ /* 0x000fe200078e00ff */
[----:B------:R-:W-:Y:S02]  /*1eb0*/  SHF.R.U32.HI R20, RZ, R7, R20 ;  /* 0x00000007ff147219 */ /* 0x000fe40000011614 */
[-C--:B--2---:R-:W-:Y:S02]  /*1ec0*/  SHF.R.U32.HI R19, RZ, R14.reuse, R19 ;  /* 0x0000000eff137219 */ /* 0x084fe40000011613 */
[----:B------:R-:W-:Y:S02]  /*1ed0*/  SHF.R.U32.HI R5, RZ, R14, R5 ;  /* 0x0000000eff057219 */ /* 0x000fe40000011605 */
[----:B------:R-:W-:Y:S02]  /*1ee0*/  SEL R19, R0, R19, !P0 ;  /* 0x0000001300137207 */ /* 0x000fe40004000000 */
[----:B------:R-:W-:Y:S02]  /*1ef0*/  SHF.R.U32.HI R21, RZ, R7, R21 ;  /* 0x00000007ff157219 */ /* 0x000fe40000011615 */
[----:B---3--:R-:W-:-:S02]  /*1f00*/  ISETP.NE.AND P1, PT, R15, 0x1, PT ;  /* 0x000000010f00780c */ /* 0x008fc40003f25270 */
[----:B------:R-:W-:Y:S02]  /*1f10*/  SEL R5, R9, R5, !P0 ;  /* 0x0000000509057207 */ /* 0x000fe40004000000 */
[----:B------:R-:W-:Y:S02]  /*1f20*/  SEL R20, R8, R20, !P1 ;  /* 0x0000001408147207 */ /* 0x000fe40004800000 */
[----:B------:R-:W-:Y:S01]  /*1f30*/  SEL R21, R10, R21, !P1 ;  /* 0x000000150a157207 */ /* 0x000fe20004800000 */
[----:B----4-:R-:W-:-:S04]  /*1f40*/  IMAD.HI.U32 R18, R19, R2, RZ ;  /* 0x0000000213127227 */ /* 0x010fc800078e00ff */
        /* <DEDUP_REMOVED lines=10> */
[----:B------:R-:W-:-:S04]  /*1ff0*/  @!P0 IMAD.HI.U32 R7, R21, R2, RZ ;  /* 0x0000000215078227 */ /* 0x000fc800078e00ff */
[----:B------:R-:W-:Y:S01]  /*2000*/  IMAD.MOV R2, RZ, RZ, -R6 ;  /* 0x000000ffff027224 */ /* 0x000fe200078e0a06 */
[----:B------:R-:W-:Y:S02]  /*2010*/  @!P0 SHF.R.U32.HI R3, RZ, R3, R7 ;  /* 0x00000003ff038219 */ /* 0x000fe40000011607 */
[----:B------:R-:W-:Y:S01]  /*2020*/  IADD3 R7, PT, PT, -R5, RZ, RZ ;  /* 0x000000ff05077210 */ /* 0x000fe20007ffe1ff */
[----:B------:R-:W-:Y:S01]  /*2030*/  IMAD R2, R40, R2, R5 ;  /* 0x0000000228027224 */ /* 0x000fe200078e0205 */
        /* <DEDUP_REMOVED lines=10> */
.L_x_33:
[----:B------:R-:W1:Y:S02]  /*20e0*/  LDCU UR8, c[0x0][0xb30] ;  /* 0x00016600ff0877ac */ /* 0x000e640008000800 */
[----:B-1----:R-:W-:-:S09]  /*20f0*/  UISETP.NE.AND UP0, UPT, UR8, 0x1, UPT ;  /* 0x000000010800788c */ /* 0x002fd2000bf05270 */
[----:B------:R-:W-:Y:S05]  /*2100*/  BRA.U UP0, `(.L_x_34) ;  /* 0x0000000100407547 */ /* 0x000fea000b800000 */
[----:B------:R-:W1:Y:S08]  /*2110*/  LDC.64 R4, c[0x0][0xb10] ;  /* 0x0002c400ff047b82 */ /* 0x000e700000000a00 */
[----:B------:R-:W2:Y:S08]  /*2120*/  LDC.64 R2, c[0x0][0xb18] ;  /* 0x0002c600ff027b82 */ /* 0x000eb00000000a00 */
[----:B------:R-:W3:Y:S08]  /*2130*/  LDC R6, c[0x0][0xb20] ;  /* 0x0002c800ff067b82 */ /* 0x000ef00000000800 */
[----:B------:R-:W4:Y:S01]  /*2140*/  LDC R7, c[0x0][0xb0c] ;  /* 0x0002c300ff077b82 */ /* 0x000f220000000800 */
[----:B-1----:R-:W-:-:S05]  /*2150*/  IMAD.HI.U32 R4, R10, R4, RZ ;  /* 0x000000040a047227 */ /* 0x002fca00078e00ff */
[----:B------:R-:W-:Y:S01]  /*2160*/  SHF.R.U32.HI R4, RZ, R5, R4 ;  /* 0x00000005ff047219 */ /* 0x000fe20000011604 */
[----:B--2---:R-:W-:Y:S01]  /*2170*/  IMAD.HI.U32 R3, R9, R3, RZ ;  /* 0x0000000309037227 */ /* 0x004fe200078e00ff */
[----:B------:R-:W-:-:S04]  /*2180*/  ISETP.NE.AND P0, PT, R2, 0x1, PT ;  /* 0x000000010200780c */ /* 0x000fc80003f05270 */
[----:B---3--:R-:W-:-:S04]  /*2190*/  SHF.R.U32.HI R3, RZ, R6, R3 ;  /* 0x00000006ff037219 */ /* 0x008fc80000011603 */
[----:B------:R-:W-:Y:S02]  /*21a0*/  SEL R3, R9, R3, !P0 ;  /* 0x0000000309037207 */ /* 0x000fe40004000000 */
[----:B----4-:R-:W-:-:S04]  /*21b0*/  ISETP.NE.AND P1, PT, R7, 0x1, PT ;  /* 0x000000010700780c */ /* 0x010fc80003f25270 */
[----:B------:R-:W-:-:S05]  /*21c0*/  SEL R4, R10, R4, !P1 ;  /* 0x000000040a047207 */ /* 0x000fca0004800000 */
[----:B------:R-:W-:Y:S02]  /*21d0*/  IMAD.IADD R5, R3, 0x1, -R4 ;  /* 0x0000000103057824 */ /* 0x000fe400078e0a04 */
[----:B------:R-:W-:Y:S02]  /*21e0*/  IMAD.IADD R3, R4, 0x1, -R3 ;  /* 0x0000000104037824 */ /* 0x000fe400078e0a03 */
[----:B------:R-:W-:Y:S02]  /*21f0*/  IMAD R10, R5, R7, R10 ;  /* 0x00000007050a7224 */ /* 0x000fe400078e020a */
[----:B------:R-:W-:-:S07]  /*2200*/  IMAD R9, R3, R2, R9 ;  /* 0x0000000203097224 */ /* 0x000fce00078e0209 */
.L_x_34:
[----:B------:R-:W-:Y:S01]  /*2210*/  VIADD R16, R16, 0x1 ;  /* 0x0000000110107836 */ /* 0x000fe20000000000 */
[----:B------:R-:W-:Y:S01]  /*2220*/  PLOP3.LUT P1, PT, PT, PT, PT, 0x80, 0x8 ;  /* 0x000000000008781c */ /* 0x000fe20003f2f070 */
[----:B------:R-:W-:Y:S02]  /*2230*/  IMAD.IADD R15, R10, 0x1, R87 ;  /* 0x000000010a0f7824 */ /* 0x000fe400078e0257 */
[----:B------:R-:W-:Y:S01]  /*2240*/  IMAD.IADD R14, R9, 0x1, R86 ;  /* 0x00000001090e7824 */ /* 0x000fe200078e0256 */
[----:B------:R-:W-:-:S04]  /*2250*/  ISETP.NE.AND P0, PT, R16, 0x2, PT ;  /* 0x000000021000780c */ /* 0x000fc80003f05270 */
[----:B------:R-:W-:Y:S02]  /*2260*/  SEL R2, RZ, 0x1, P0 ;  /* 0x00000001ff027807 */ /* 0x000fe40000000000 */
[----:B------:R-:W-:Y:S02]  /*2270*/  SEL R16, R16, RZ, P0 ;  /* 0x000000ff10107207 */ /* 0x000fe40000000000 */
[----:B------:R-:W-:Y:S01]  /*2280*/  LOP3.LUT R13, R13, R2, RZ, 0x3c, !PT ;  /* 0x000000020d0d7212 */ /* 0x000fe200078e3cff */
[----:B------:R-:W-:Y:S06]  /*2290*/  @P2 BRA `(.L_x_35) ;  /* 0xfffffff000a02947 */ /* 0x000fec000383ffff */
[----:B------:R-:W-:Y:S01]  /*22a0*/  UIADD3 UR4, UPT, UPT, UR4, 0x18, URZ ;  /* 0x0000001804047890 */ /* 0x000fe2000fffe0ff */
[----:B------:R-:W-:-:S03]  /*22b0*/  SHF.L.U32 R2, R17, 0x1f, RZ ;  /* 0x0000001f11027819 */ /* 0x000fc600000006ff */
[----:B------:R-:W-:-:S09]  /*22c0*/  ULEA UR5, UR6, UR4, 0x3 ;  /* 0x0000000406057291 */ /* 0x000fd2000f8e18ff */
[----:B------:R-:W1:Y:S02]  /*22d0*/  SYNCS.PHASECHK.TRANS64.TRYWAIT P0, [UR5], R2 ;  /* 0x00000002ff0075a7 */ /* 0x000e640008001105 */
[----:B-1----:R-:W-:Y:S05]  /*22e0*/  @!P0 BRA `(.L_x_36) ;  /* 0x0000006800948947 */ /* 0x002fea0003800000 */
.L_x_135:
[----:B------:R-:W-:-:S04]  /*22f0*/  UIADD3 UR6, UPT, UPT, UR6, 0x1, URZ ;  /* 0x0000000106067890 */ /* 0x000fc8000fffe0ff */
[----:B------:R-:W-:-:S04]  /*2300*/  UISETP.NE.AND UP0, UPT, UR6, 0x3, UPT ;  /* 0x000000030600788c */ /* 0x000fc8000bf05270 */
[----:B------:R-:W-:Y:S02]  /*2310*/  USEL UR7, URZ, 0x1, UP0 ;  /* 0x00000001ff077887 */ /* 0x000fe40008000000 */
[----:B------:R-:W-:-:S04]  /*2320*/  USEL UR6, UR6, URZ, UP0 ;  /* 0x000000ff06067287 */ /* 0x000fc80008000000 */
[----:B------:R-:W-:Y:S01]  /*2330*/  ULEA UR5, UR6, UR4, 0x3 ;  /* 0x0000000406057291 */ /* 0x000fe2000f8e18ff */
[----:B------:R-:W-:-:S04]  /*2340*/  LOP3.LUT R17, R17, UR7, RZ, 0x3c, !PT ;  /* 0x0000000711117c12 */ /* 0x000fc8000f8e3cff */
[----:B-1----:R-:W-:-:S04]  /*2350*/  SHF.L.U32 R2, R17, 0x1f, RZ ;  /* 0x0000001f11027819 */ /* 0x002fc800000006ff */
[----:B------:R-:W1:Y:S02]  /*2360*/  SYNCS.PHASECHK.TRANS64.TRYWAIT P0, [UR5], R2 ;  /* 0x00000002ff0075a7 */ /* 0x000e640008001105 */
[----:B-1----:R-:W-:Y:S05]  /*2370*/  @!P0 BRA `(.L_x_37) ;  /* 0x0000006800888947 */ /* 0x002fea0003800000 */
.L_x_137:
[----:B------:R-:W-:-:S04]  /*2380*/  UIADD3 UR6, UPT, UPT, UR6, 0x1, URZ ;  /* 0x0000000106067890 */ /* 0x000fc8000fffe0ff */
[----:B------:R-:W-:-:S04]  /*2390*/  UISETP.NE.AND UP0, UPT, UR6, 0x3, UPT ;  /* 0x000000030600788c */ /* 0x000fc8000bf05270 */
[----:B------:R-:W-:Y:S02]  /*23a0*/  USEL UR5, URZ, 0x1, UP0 ;  /* 0x00000001ff057887 */ /* 0x000fe40008000000 */
[----:B------:R-:W-:-:S04]  /*23b0*/  USEL UR6, UR6, URZ, UP0 ;  /* 0x000000ff06067287 */ /* 0x000fc80008000000 */
[----:B------:R-:W-:Y:S01]  /*23c0*/  ULEA UR6, UR6, UR4, 0x3 ;  /* 0x0000000406067291 */ /* 0x000fe2000f8e18ff */
[----:B-1----:R-:W-:-:S04]  /*23d0*/  LOP3.LUT R2, R17, UR5, RZ, 0x3c, !PT ;  /* 0x0000000511027c12 */ /* 0x002fc8000f8e3cff */
[----:B------:R-:W-:Y:S01]  /*23e0*/  SHF.L.U32 R2, R2, 0x1f, RZ ;  /* 0x0000001f02027819 */ /* 0x000fe200000006ff */
[----:B----4-:R-:W-:-:S07]  /*23f0*/  IMAD.U32 R0, RZ, RZ, UR6 ;  /* 0x00000006ff007e24 */ /* 0x010fce000f8e00ff */
.L_x_38:
[----:B-1----:R1:W2:Y:S02]  /*2400*/  SYNCS.PHASECHK.TRANS64.TRYWAIT P0, [R0+URZ], R2 ;  /* 0x00000002000075a7 */ /* 0x0022a400080011ff */
[----:B--2---:R-:W-:Y:S05]  /*2410*/  @!P0 NANOSLEEP.SYNCS 0x989680 ;  /* 0x009896800000895d */ /* 0x004fea0003900000 */
[----:B------:R-:W2:Y:S02]  /*2420*/  @!P0 SYNCS.PHASECHK.TRANS64 P0, [R0+URZ], R2 ;  /* 0x00000002000085a7 */ /* 0x000ea400080010ff */
[----:B--2---:R-:W-:Y:S05]  /*2430*/  @P0 EXIT ;  /* 0x000000000000094d */ /* 0x004fea0003800000 */
[----:B------:R-:W-:Y:S05]  /*2440*/  BRA `(.L_x_38) ;  /* 0xfffffffc00ec7947 */ /* 0x000fea000383ffff */
.L_x_17:
[----:B------:R-:W-:-:S04]  /*2450*/  UISETP.NE.AND UP1, UPT, UR37, URZ, UPT ;  /* 0x000000ff2500728c */ /* 0x000fc8000bf25270 */
[----:B------:R-:W-:-:S09]  /*2460*/  UISETP.NE.OR UP1, UPT, UR8, 0x1, UP1 ;  /* 0x000000010800788c */ /* 0x000fd20008f25670 */
[----:B------:R-:W-:Y:S05]  /*2470*/  BRA.U UP1, `(.L_x_39) ;  /* 0x0000000501487547 */ /* 0x000fea000b800000 */
[----:B------:R-:W-:Y:S01]  /*2480*/  ISETP.NE.AND P2, PT, R2, RZ, PT ;  /* 0x000000ff0200720c */ /* 0x000fe20003f45270 */
[----:B------:R-:W-:Y:S01]  /*2490*/  IMAD.MOV.U32 R12, RZ, RZ, 0x1 ;  /* 0x00000001ff0c7424 */ /* 0x000fe200078e00ff */
[----:B------:R-:W-:Y:S02]  /*24a0*/  CS2R R10, SRZ ;  /* 0x00000000000a7805 */ /* 0x000fe4000001ff00 */
[----:B------:R-:W-:Y:S01]  /*24b0*/  CS2R R8, SRZ ;  /* 0x0000000000087805 */ /* 0x000fe2000001ff00 */
[----:B------:R-:W-:Y:S01]  /*24c0*/  UMOV UR4, 0x400 ;  /* 0x0000040000047882 */ /* 0x000fe20000000000 */
[----:B------:R-:W-:Y:S01]  /*24d0*/  UMOV UR6, URZ ;  /* 0x000000ff00067c82 */ /* 0x000fe20008000000 */
[----:B------:R-:W-:-:S12]  /*24e0*/  ULEA UR37, UR37, UR4, 0x18 ;  /* 0x0000000425257291 */ /* 0x000fd8000f8ec0ff */
.L_x_43:
[----:B------:R-:W-:Y:S02]  /*24f0*/  LEA R0, R8, UR37, 0x3 ;  /* 0x0000002508007c11 */ /* 0x000fe4000f8e18ff */
[----:B------:R-:W-:-:S03]  /*2500*/  SHF.L.U32 R4, R9, 0x1f, RZ ;  /* 0x0000001f09047819 */ /* 0x000fc600000006ff */
[----:B------:R-:W-:Y:S01]  /*2510*/  VIADD R5, R0, 0xf0 ;  /* 0x000000f000057836 */ /* 0x000fe20000000000 */
[----:B------:R-:W1:Y:S02]  /*2520*/  SYNCS.PHASECHK.TRANS64.TRYWAIT P0, [R0+URZ+0xe0], R4 ;  /* 0x0000e004000075a7 */ /* 0x000e6400080011ff */
[----:B-1----:R-:W-:Y:S05]  /*2530*/  @!P0 BRA `(.L_x_40) ;  /* 0x0000006800308947 */ /* 0x002fea0003800000 */
.L_x_138:
[----:B------:R-:W-:Y:S01]  /*2540*/  ULEA UR5, UR6, UR37, 0x3 ;  /* 0x0000002506057291 */ /* 0x000fe2000f8e18ff */
[----:B-1----:R-:W-:Y:S01]  /*2550*/  PRMT R0, RZ, 0x654, R5 ;  /* 0x00000654ff007816 */ /* 0x002fe20000000005 */
[----:B------:R-:W-:Y:S01]  /*2560*/  @!P2 IMAD.MOV.U32 R4, RZ, RZ, 0x10 ;  /* 0x00000010ff04a424 */ /* 0x000fe200078e00ff */
[----:B------:R-:W-:Y:S01]  /*2570*/  SHF.L.U32 R5, R12, 0x1f, RZ ;  /* 0x0000001f0c057819 */ /* 0x000fe200000006ff */
[----:B------:R-:W-:Y:S01]  /*2580*/  UIADD3 UR4, UPT, UPT, UR5, 0x80, URZ ;  /* 0x0000008005047890 */ /* 0x000fe2000fffe0ff */
[----:B------:R1:W-:Y:S05]  /*2590*/  SYNCS.ARRIVE.TRANS64.RED.A1T0 RZ, [R0+URZ], RZ ;  /* 0x000000ff00ff79a7 */ /* 0x0003ea00081004ff */
[----:B------:R-:W-:Y:S01]  /*25a0*/  IMAD.U32 R6, RZ, RZ, UR4 ;  /* 0x00000004ff067e24 */ /* 0x000fe2000f8e00ff */
[----:B------:R-:W2:Y:S04]  /*25b0*/  SYNCS.PHASECHK.TRANS64.TRYWAIT P0, [UR5+0x90], R5 ;  /* 0x00009005ff0075a7 */ /* 0x000ea80008001105 */
[----:B------:R-:W-:Y:S01]  /*25c0*/  PRMT R6, R2, 0x654, R6 ;  /* 0x0000065402067816 */ /* 0x000fe20000000006 */
[----:B-12---:R-:W-:Y:S06]  /*25d0*/  @!P0 BRA `(.L_x_41) ;  /* 0x00000068001c8947 */ /* 0x006fec0003800000 */
.L_x_140:
[----:B------:R-:W-:Y:S01]  /*25e0*/  ULEA UR4, UR6, UR37, 0x4 ;  /* 0x0000002506047291 */ /* 0x000fe2000f8e20ff */
[----:B------:R-:W-:Y:S01]  /*25f0*/  SEL R3, R6, R3, !P2 ;  /* 0x0000000306037207 */ /* 0x000fe20005000000 */
[----:B------:R-:W-:Y:S01]  /*2600*/  UIADD3 UR5, UPT, UPT, UR5, 0x80, URZ ;  /* 0x0000008005057890 */ /* 0x000fe2000fffe0ff */
[----:B-1----:R-:W-:Y:S01]  /*2610*/  LEA R0, R11, UR37, 0x3 ;  /* 0x000000250b007c11 */ /* 0x002fe2000f8e18ff */
[----:B------:R-:W-:Y:S01]  /*2620*/  UIADD3 UR4, UPT, UPT, UR4, 0x110, URZ ;  /* 0x0000011004047890 */ /* 0x000fe2000fffe0ff */
[----:B------:R1:W-:Y:S01]  /*2630*/  @!P2 SYNCS.ARRIVE.TRANS64.RED RZ, [R3+URZ], R4 ;  /* 0x0000000403ffa9a7 */ /* 0x0003e200080004ff */
[----:B------:R-:W-:Y:S01]  /*2640*/  UIADD3 UR6, UPT, UPT, UR6, 0x1, URZ ;  /* 0x0000000106067890 */ /* 0x000fe2000fffe0ff */
[----:B------:R-:W-:-:S03]  /*2650*/  VIADD R8, R8, 0x1 ;  /* 0x0000000108087836 */ /* 0x000fc60000000000 */
[----:B------:R-:W-:Y:S02]  /*2660*/  UISETP.NE.AND UP0, UPT, UR6, 0x2, UPT ;  /* 0x000000020600788c */ /* 0x000fe4000bf05270 */
[----:B------:R-:W-:Y:S01]  /*2670*/  ISETP.NE.AND P0, PT, R8, 0x2, PT ;  /* 0x000000020800780c */ /* 0x000fe20003f05270 */
[----:B------:R-:W-:Y:S06]  /*2680*/  UGETNEXTWORKID.BROADCAST [UR4], [UR5] ;  /* 0x00000000040073ca */ /* 0x000fec0008000100 */
[----:B------:R-:W-:Y:S02]  /*2690*/  USEL UR4, URZ, 0x1, UP0 ;  /* 0x00000001ff047887 */ /* 0x000fe40008000000 */
[----:B------:R-:W-:-:S04]  /*26a0*/  USEL UR6, UR6, URZ, UP0 ;  /* 0x000000ff06067287 */ /* 0x000fc80008000000 */
[----:B------:R-:W-:Y:S02]  /*26b0*/  LOP3.LUT R12, R12, UR4, RZ, 0x3c, !PT ;  /* 0x000000040c0c7c12 */ /* 0x000fe4000f8e3cff */
[----:B-1----:R-:W-:-:S04]  /*26c0*/  SHF.L.U32 R4, R10, 0x1f, RZ ;  /* 0x0000001f0a047819 */ /* 0x002fc800000006ff */
[----:B------:R-:W1:Y:S02]  /*26d0*/  SYNCS.PHASECHK.TRANS64.TRYWAIT P1, [R0+URZ+0x80], R4 ;  /* 0x00008004000075a7 */ /* 0x000e6400080211ff */
[----:B-1----:R-:W-:Y:S05]  /*26e0*/  @!P1 BRA `(.L_x_42) ;  /* 0x0000006400f09947 */ /* 0x002fea0003800000 */
.L_x_141:
[C---:B-1----:R-:W-:Y:S01]  /*26f0*/  LEA R4, R11.reuse, UR37, 0x4 ;  /* 0x000000250b047c11 */ /* 0x042fe2000f8e20ff */
[----:B------:R-:W-:Y:S01]  /*2700*/  VIADD R0, R0, 0x90 ;  /* 0x0000009000007836 */ /* 0x000fe20000000000 */
[----:B------:R-:W-:Y:S01]  /*2710*/  SEL R8, R8, RZ, P0 ;  /* 0x000000ff08087207 */ /* 0x000fe20000000000 */
[----:B------:R-:W-:-:S03]  /*2720*/  VIADD R11, R11, 0x1 ;  /* 0x000000010b0b7836 */ /* 0x000fc60000000000 */
[----:B------:R-:W1:Y:S01]  /*2730*/  LDS.128 R4, [R4+0x110] ;  /* 0x0001100004047984 */ /* 0x000e620000000c00 */
[----:B------:R-:W-:Y:S02]  /*2740*/  PRMT R0, RZ, 0x654, R0 ;  /* 0x00000654ff007816 */ /* 0x000fe40000000000 */
[C---:B------:R-:W-:Y:S01]  /*2750*/  ISETP.NE.AND P1, PT, R11.reuse, 0x2, PT ;  /* 0x000000020b00780c */ /* 0x040fe20003f25270 */
[----:B------:R-:W-:Y:S01]  /*2760*/  @!PT LDS RZ, [RZ] ;  /* 0x00000000fffff984 */ /* 0x000fe20000000800 */
[----:B------:R-:W-:Y:S01]  /*2770*/  @!PT LDS RZ, [RZ] ;  /* 0x00000000fffff984 */ /* 0x000fe20000000800 */
[----:B------:R-:W-:Y:S01]  /*2780*/  @!PT LDS RZ, [RZ] ;  /* 0x00000000fffff984 */ /* 0x000fe20000000800 */
[----:B------:R-:W-:Y:S01]  /*2790*/  @!PT LDS RZ, [RZ] ;  /* 0x00000000fffff984 */ /* 0x000fe20000000800 */
[----:B------:R2:W-:Y:S06]  /*27a0*/  MEMBAR.ALL.CTA ;  /* 0x0000000000007992 */ /* 0x0005ec0000008000 */
[----:B--2---:R-:W2:Y:S01]  /*27b0*/  FENCE.VIEW.ASYNC.S ;  /* 0x00000000000073c6 */ /* 0x004ea20000000000 */
[----:B------:R-:W-:Y:S01]  /*27c0*/  SEL R11, R11, RZ, P1 ;  /* 0x000000ff0b0b7207 */ /* 0x000fe20000800000 */
[----:B--2---:R2:W-:Y:S01]  /*27d0*/  SYNCS.ARRIVE.TRANS64.RED.A1T0 RZ, [R0+URZ], RZ ;  /* 0x000000ff00ff79a7 */ /* 0x0045e200081004ff */
[----:B-1----:R-:W-:-:S02]  /*27e0*/  LOP3.LUT P3, RZ, R6, 0x1, RZ, 0xc0, !PT ;  /* 0x0000000106ff7812 */ /* 0x002fc4000786c0ff */
[----:B------:R-:W-:-:S04]  /*27f0*/  SEL R4, RZ, 0x1, P1 ;  /* 0x00000001ff047807 */ /* 0x000fc80000800000 */
[----:B------:R-:W-:Y:S02]  /*2800*/  LOP3.LUT R10, R10, R4, RZ, 0x3c, !PT ;  /* 0x000000040a0a7212 */ /* 0x000fe400078e3cff */
[----:B--2---:R-:W-:-:S04]  /*2810*/  SEL R0, RZ, 0x1, P0 ;  /* 0x00000001ff007807 */ /* 0x004fc80000000000 */
[----:B------:R-:W-:Y:S01]  /*2820*/  LOP3.LUT R9, R9, R0, RZ, 0x3c, !PT ;  /* 0x0000000009097212 */ /* 0x000fe200078e3cff */
[----:B------:R-:W-:Y:S06]  /*2830*/  @P3 BRA `(.L_x_43) ;  /* 0xfffffffc002c3947 */ /* 0x000fec000383ffff */
[----:B------:R-:W-:Y:S01]  /*2840*/  ULEA UR5, UR6, UR37, 0x3 ;  /* 0x0000002506057291 */ /* 0x000fe2000f8e18ff */
[----:B------:R-:W-:-:S08]  /*2850*/  SHF.L.U32 R2, R12, 0x1f, RZ ;  /* 0x0000001f0c027819 */ /* 0x000fd000000006ff */
[----:B------:R-:W1:Y:S02]  /*2860*/  SYNCS.PHASECHK.TRANS64 P0, [UR5+0x90], R2 ;  /* 0x00009002ff0075a7 */ /* 0x000e640008001005 */
[----:B-1----:R-:W-:Y:S05]  /*2870*/  @P0 BRA `(.L_x_44) ;  /* 0x0000000000080947 */ /* 0x002fea0003800000 */
[----:B------:R-:W1:Y:S02]  /*2880*/  SYNCS.PHASECHK.TRANS64.TRYWAIT P0, [UR5+0x90], R2 ;  /* 0x00009002ff0075a7 */ /* 0x000e640008001105 */
[----:B-1----:R-:W-:Y:S05]  /*2890*/  @!P0 BRA `(.L_x_45) ;  /* 0x0000006400988947 */ /* 0x002fea0003800000 */
.L_x_44:
[----:B------:R-:W-:-:S04]  /*28a0*/  UIADD3 UR4, UPT, UPT, UR6, 0x1, URZ ;  /* 0x0000000106047890 */ /* 0x000fc8000fffe0ff */
[----:B------:R-:W-:-:S04]  /*28b0*/  UISETP.NE.AND UP0, UPT, UR4, 0x2, UPT ;  /* 0x000000020400788c */ /* 0x000fc8000bf05270 */
[----:B------:R-:W-:Y:S02]  /*28c0*/  USEL UR7, URZ, 0x1, UP0 ;  /* 0x00000001ff077887 */ /* 0x000fe40008000000 */
[----:B------:R-:W-:-:S04]  /*28d0*/  USEL UR4, UR4, URZ, UP0 ;  /* 0x000000ff04047287 */ /* 0x000fc80008000000 */
[----:B------:R-:W-:Y:S01]  /*28e0*/  ULEA UR4, UR4, UR37, 0x3 ;  /* 0x0000002504047291 */ /* 0x000fe2000f8e18ff */
[----:B-1----:R-:W-:-:S04]  /*28f0*/  LOP3.LUT R2, R12, UR7, RZ, 0x3c, !PT ;  /* 0x000000070c027c12 */ /* 0x002fc8000f8e3cff */
[----:B------:R-:W-:-:S04]  /*2900*/  SHF.L.U32 R0, R2, 0x1f, RZ ;  /* 0x0000001f02007819 */ /* 0x000fc800000006ff */
[----:B------:R-:W1:Y:S02]  /*2910*/  SYNCS.PHASECHK.TRANS64 P0, [UR4+0x90], R0 ;  /* 0x00009000ff0075a7 */ /* 0x000e640008001004 */
[----:B-1----:R-:W-:Y:S05]  /*2920*/  @P0 EXIT ;  /* 0x000000000000094d */ /* 0x002fea0003800000 */
[----:B------:R-:W-:Y:S02]  /*2930*/  SHF.L.U32 R2, R2, 0x1f, RZ ;  /* 0x0000001f02027819 */ /* 0x000fe400000006ff */
[----:B------:R-:W-:-:S07]  /*2940*/  MOV R0, UR4 ;  /* 0x0000000400007c02 */ /* 0x000fce0008000f00 */
.L_x_46:
[----:B-1----:R1:W2:Y:S02]  /*2950*/  SYNCS.PHASECHK.TRANS64.TRYWAIT P0, [R0+URZ+0x90], R2 ;  /* 0x00009002000075a7 */ /* 0x0022a400080011ff */
[----:B--2---:R-:W-:Y:S05]  /*2960*/  @!P0 NANOSLEEP.SYNCS 0x989680 ;  /* 0x009896800000895d */ /* 0x004fea0003900000 */
[----:B------:R-:W2:Y:S02]  /*2970*/  @!P0 SYNCS.PHASECHK.TRANS64 P0, [R0+URZ+0x90], R2 ;  /* 0x00009002000085a7 */ /* 0x000ea400080010ff */
[----:B--2---:R-:W-:Y:S05]  /*2980*/  @P0 EXIT ;  /* 0x000000000000094d */ /* 0x004fea0003800000 */
[----:B------:R-:W-:Y:S05]  /*2990*/  BRA `(.L_x_46) ;  /* 0xfffffffc00ec7947 */ /* 0x000fea000383ffff */
.L_x_39:
[----:B------:R-:W-:-:S09]  /*29a0*/  UISETP.NE.AND UP1, UPT, UR8, URZ, UPT ;  /* 0x000000ff0800728c */ /* 0x000fd2000bf25270 */
[----:B------:R-:W-:Y:S05]  /*29b0*/  BRA.U UP1, `(.L_x_47) ;  /* 0x0000000d01b47547 */ /* 0x000fea000b800000 */
[----:B------:R-:W-:Y:S01]  /*29c0*/  UMOV UR4, 0x40 ;  /* 0x0000004000047882 */ /* 0x000fe20000000000 */
[----:B------:R-:W-:Y:S01]  /*29d0*/  NOP ;  /* 0x0000000000007918 */ /* 0x000fe20000000000 */
[----:B------:R-:W-:Y:S01]  /*29e0*/  ULEA UR4, UR37, UR4, 0x18 ;  /* 0x0000000425047291 */ /* 0x000fe2000f8ec0ff */
[----:B------:R-:W-:Y:S02]  /*29f0*/  UMOV UR5, 0x400 ;  /* 0x0000040000057882 */ /* 0x000fe40000000000 */
[----:B------:R-:W-:-:S06]  /*2a00*/  ULEA UR37, UR37, UR5, 0x18 ;  /* 0x0000000525257291 */ /* 0x000fcc000f8ec0ff */
[----:B------:R-:W1:Y:S02]  /*2a10*/  LDS.U8 R0, [UR4+0x1c] ;  /* 0x00001c04ff007984 */ /* 0x000e640008000000 */
[----:B-1----:R-:W-:-:S13]  /*2a20*/  ISETP.NE.AND P0, PT, R0, RZ, PT ;  /* 0x000000ff0000720c */ /* 0x002fda0003f05270 */
[----:B------:R-:W-:Y:S05]  /*2a30*/  @P0 BRA `(.L_x_48) ;  /* 0x0000000000580947 */ /* 0x000fea0003800000 */
[----:B------:R-:W-:-:S13]  /*2a40*/  ELECT P0, URZ, PT ;  /* 0x0000000000ff782f */ /* 0x000fda0003800000 */
[----:B------:R-:W-:Y:S05]  /*2a50*/  @!P0 BRA `(.L_x_49) ;  /* 0x0000000000608947 */ /* 0x000fea0003800000 */
[----:B------:R-:W-:Y:S01]  /*2a60*/  UMOV UR5, 0x10 ;  /* 0x0000001000057882 */ /* 0x000fe20000000000 */
[----:B------:R-:W-:Y:S01]  /*2a70*/  HFMA2 R0, -RZ, RZ, 0, 5.9604644775390625e-08 ;  /* 0x00000001ff007431 */ /* 0x000fe200000001ff */
[----:B------:R-:W-:-:S03]  /*2a80*/  MOV R2, 0xffff ;  /* 0x0000ffff00027802 */ /* 0x000fc60000000f00 */
[----:B------:R-:W-:Y:S04]  /*2a90*/  DEPBAR.LE SB1, 0x36 ;  /* 0x00009d800000791a */ /* 0x000fe80000000000 */
[----:B------:R-:W1:Y:S02]  /*2aa0*/  UTCATOMSWS.FIND_AND_SET.ALIGN UP0, UR5, UR5 ;  /* 0x00000005000575e3 */ /* 0x000e640008000800 */
[----:B-1----:R-:W-:Y:S01]  /*2ab0*/  MOV R3, UR5 ;  /* 0x0000000500037c02 */ /* 0x002fe20008000f00 */
[----:B------:R-:W-:Y:S06]  /*2ac0*/  BRA.U UP0, `(.L_x_50) ;  /* 0x0000000100187547 */ /* 0x000fec000b800000 */
.L_x_51:
[----:B------:R-:W-:Y:S05]  /*2ad0*/  NANOSLEEP 0x64 ;  /* 0x000000640000795d */ /* 0x000fea0003800000 */
[----:B------:R-:W-:-:S05]  /*2ae0*/  UMOV UR5, 0x10 ;  /* 0x0000001000057882 */ /* 0x000fca0000000000 */
[----:B------:R-:W-:Y:S04]  /*2af0*/  DEPBAR.LE SB1, 0x36 ;  /* 0x00009d800000791a */ /* 0x000fe80000000000 */
[----:B------:R-:W1:Y:S02]  /*2b00*/  UTCATOMSWS.FIND_AND_SET.ALIGN UP0, UR5, UR5 ;  /* 0x00000005000575e3 */ /* 0x000e640008000800 */
[----:B-1----:R-:W-:Y:S01]  /*2b10*/  MOV R3, UR5 ;  /* 0x0000000500037c02 */ /* 0x002fe20008000f00 */
[----:B------:R-:W-:Y:S05]  /*2b20*/  BRA.U !UP0, `(.L_x_51) ;  /* 0xfffffffd08e87547 */ /* 0x000fea000b83ffff */
.L_x_50:
[-C--:B------:R-:W-:Y:S02]  /*2b30*/  SHF.L.U32 R2, R2, R3.reuse, RZ ;  /* 0x0000000302027219 */ /* 0x080fe400000006ff */
[----:B------:R-:W-:Y:S01]  /*2b40*/  SHF.L.U32 R0, R0, R3, RZ ;  /* 0x0000000300007219 */ /* 0x000fe200000006ff */
[----:B------:R-:W-:Y:S02]  /*2b50*/  IMAD.SHL.U32 R3, R3, 0x20, RZ ;  /* 0x0000002003037824 */ /* 0x000fe400078e00ff */
[----:B------:R1:W-:Y:S04]  /*2b60*/  ATOMS.OR RZ, [UR4+0x14], R2 ;  /* 0x00001402ffff798c */ /* 0x0003e8000b000004 */
[----:B------:R1:W-:Y:S04]  /*2b70*/  ATOMS.OR RZ, [UR4+0x18], R0 ;  /* 0x00001800ffff798c */ /* 0x0003e8000b000004 */
[----:B------:R1:W-:Y:S01]  /*2b80*/  STS [UR37+0x130], R3 ;  /* 0x00013003ff007988 */ /* 0x0003e20008000825 */
[----:B------:R-:W-:Y:S05]  /*2b90*/  BRA `(.L_x_49) ;  /* 0x0000000000107947 */ /* 0x000fea0003800000 */
.L_x_48:
[----:B------:R-:W-:Y:S02]  /*2ba0*/  MOV R0, 0xffffffff ;  /* 0xffffffff00007802 */ /* 0x000fe40000000f00 */
[----:B------:R-:W-:-:S03]  /*2bb0*/  MOV R2, 0x2be0 ;  /* 0x00002be000027802 */ /* 0x000fc60000000f00 */
[----:B------:R1:W-:Y:S04]  /*2bc0*/  STS [UR37+0x130], R0 ;  /* 0x00013000ff007988 */ /* 0x0003e80008000825 */
[----:B-1-3-5:R-:W-:Y:S05]  /*2bd0*/  CALL.REL.NOINC `($__internal_1_$__cuda_sm10x_tcgen05_guardrail_trap_phase_invalid_during_alloc) ;  /* 0x0000006800e07944 */ /* 0x02afea0003c00000 */
.L_x_49:
[----:B------:R-:W-:Y:S05]  /*2be0*/  WARPSYNC.ALL ;  /* 0x0000000000007948 */ /* 0x000fea0003800000 */
[----:B------:R-:W2:Y:S01]  /*2bf0*/  S2UR UR5, SR_CgaCtaId ;  /* 0x00000000000579c3 */ /* 0x000ea20000008800 */
[----:B------:R-:W-:Y:S01]  /*2c00*/  UMOV UR4, 0x400 ;  /* 0x0000040000047882 */ /* 0x000fe20000000000 */
[----:B------:R-:W-:-:S06]  /*2c10*/  NOP ;  /* 0x0000000000007918 */ /* 0x000fcc0000000000 */
[----:B------:R-:W-:Y:S06]  /*2c20*/  BAR.ARV 0x6, 0xa0 ;  /* 0x0182800000007b1d */ /* 0x000fec0000002000 */
[----:B------:R-:W4:Y:S01]  /*2c30*/  LDCU UR7, c[0x0][0x38c] ;  /* 0x00007180ff0777ac */ /* 0x000f220008000800 */
[----:B------:R-:W-:Y:S01]  /*2c40*/  IMAD.MOV.U32 R11, RZ, RZ, 0x1 ;  /* 0x00000001ff0b7424 */ /* 0x000fe200078e00ff */
[----:B------:R-:W-:Y:S01]  /*2c50*/  CS2R R8, SRZ ;  /* 0x0000000000087805 */ /* 0x000fe2000001ff00 */
[----:B------:R-:W-:Y:S01]  /*2c60*/  IMAD.MOV.U32 R10, RZ, RZ, RZ ;  /* 0x000000ffff0a7224 */ /* 0x000fe200078e00ff */
[----:B------:R-:W3:Y:S01]  /*2c70*/  LDCU UR6, c[0x0][0x38c] ;  /* 0x00007180ff0677ac */ /* 0x000ee20008000800 */
[----:B------:R-:W-:Y:S01]  /*2c80*/  UMOV UR15, URZ ;  /* 0x000000ff000f7c82 */ /* 0x000fe20008000000 */
[----:B------:R-:W-:Y:S01]  /*2c90*/  UMOV UR14, URZ ;  /* 0x000000ff000e7c82 */ /* 0x000fe20008000000 */
[----:B--2---:R-:W-:Y:S01]  /*2ca0*/  ULEA UR5, UR5, UR4, 0x18 ;  /* 0x0000000405057291 */ /* 0x004fe2000f8ec0ff */
[----:B------:R-:W-:Y:S01]  /*2cb0*/  UMOV UR24, 0x0 ;  /* 0x0000000000187882 */ /* 0x000fe20000000000 */
[----:B------:R-:W-:-:S02]  /*2cc0*/  UMOV UR25, 0x8200010 ;  /* 0x0820001000197882 */ /* 0x000fc40000000000 */
[----:B------:R-:W-:Y:S02]  /*2cd0*/  UIADD3 UR10, UPT, UPT, UR5, 0x8400, URZ ;  /* 0x00008400050a7890 */ /* 0x000fe4000fffe0ff */
[----:B------:R-:W-:Y:S02]  /*2ce0*/  UIADD3 UR11, UPT, UPT, UR5, 0x14400, URZ ;  /* 0x00014400050b7890 */ /* 0x000fe4000fffe0ff */
[----:B----4-:R-:W-:Y:S01]  /*2cf0*/  UIADD3 UR7, UPT, UPT, UR7, 0x3f, URZ ;  /* 0x0000003f07077890 */ /* 0x010fe2000fffe0ff */
[----:B-1----:R-:W1:Y:S01]  /*2d00*/  LDS R0, [UR5+0x130] ;  /* 0x00013005ff007984 */ /* 0x002e620008000800 */
[----:B------:R-:W-:Y:S02]  /*2d10*/  USHF.R.U32.HI UR10, URZ, 0x4, UR10 ;  /* 0x00000004ff0a7899 */ /* 0x000fe4000801160a */
[----:B------:R-:W-:Y:S02]  /*2d20*/  USHF.R.S32.HI UR4, URZ, 0x1f, UR7 ;  /* 0x0000001fff047899 */ /* 0x000fe40008011407 */
[----:B------:R-:W-:-:S02]  /*2d30*/  USHF.R.U32.HI UR11, URZ, 0x4, UR11 ;  /* 0x00000004ff0b7899 */ /* 0x000fc4000801160b */
[----:B------:R-:W-:Y:S02]  /*2d40*/  ULEA.HI UR4, UR4, UR7, URZ, 0x6 ;  /* 0x0000000704047291 */ /* 0x000fe4000f8f30ff */
[----:B------:R-:W-:Y:S02]  /*2d50*/  ULOP3.LUT UR10, UR10, 0x3fff, URZ, 0xc0, !UPT ;  /* 0x00003fff0a0a7892 */ /* 0x000fe4000f8ec0ff */
[----:B------:R-:W-:Y:S02]  /*2d60*/  USHF.R.S32.HI UR4, URZ, 0x6, UR4 ;  /* 0x00000006ff047899 */ /* 0x000fe40008011404 */
[----:B------:R-:W-:Y:S02]  /*2d70*/  ULOP3.LUT UR11, UR11, 0x3fff, URZ, 0xc0, !UPT ;  /* 0x00003fff0b0b7892 */ /* 0x000fe4000f8ec0ff */
[----:B------:R-:W-:Y:S01]  /*2d80*/  UISETP.LT.AND UP0, UPT, UR4, 0x1, UPT ;  /* 0x000000010400788c */ /* 0x000fe2000bf01270 */
[----:B------:R-:W-:Y:S01]  /*2d90*/  UMOV UR22, 0x0 ;  /* 0x0000000000167882 */ /* 0x000fe20000000000 */
[----:B------:R-:W-:-:S02]  /*2da0*/  UMOV UR23, 0x8200010 ;  /* 0x0820001000177882 */ /* 0x000fc40000000000 */
[----:B------:R-:W-:Y:S02]  /*2db0*/  USEL UR9, UR4, 0x1, !UP0 ;  /* 0x0000000104097887 */ /* 0x000fe4000c000000 */
[----:B------:R-:W-:Y:S02]  /*2dc0*/  ULOP3.LUT UR10, UR10, 0x10000, URZ, 0xfc, !UPT ;  /* 0x000100000a0a7892 */ /* 0x000fe4000f8efcff */
[----:B------:R-:W-:Y:S02]  /*2dd0*/  ULOP3.LUT UR11, UR11, 0x10000, URZ, 0xfc, !UPT ;  /* 0x000100000b0b7892 */ /* 0x000fe4000f8efcff */
[----:B------:R-:W-:Y:S02]  /*2de0*/  UIADD3 UR9, UPT, UPT, -UR9, URZ, URZ ;  /* 0x000000ff09097290 */ /* 0x000fe4000fffe1ff */
[----:B---3--:R-:W-:Y:S01]  /*2df0*/  UISETP.GE.AND UP3, UPT, UR6, 0x1, UPT ;  /* 0x000000010600788c */ /* 0x008fe2000bf66270 */
[----:B------:R-:W-:Y:S01]  /*2e00*/  UMOV UR20, 0x0 ;  /* 0x0000000000147882 */ /* 0x000fe20000000000 */
[----:B------:R-:W-:Y:S01]  /*2e10*/  UMOV UR21, 0x8200010 ;  /* 0x0820001000157882 */ /* 0x000fe20000000000 */
[----:B------:R-:W-:Y:S01]  /*2e20*/  UMOV UR18, 0x0 ;  /* 0x0000000000127882 */ /* 0x000fe20000000000 */
[----:B------:R-:W-:Y:S01]  /*2e30*/  UMOV UR19, 0x8200010 ;  /* 0x0820001000137882 */ /* 0x000fe20000000000 */
[----:B-1----:R-:W-:-:S15]  /*2e40*/  R2UR UR16, R0 ;  /* 0x00000000001072ca */ /* 0x002fde00000e0000 */
.L_x_58:
[----:B------:R-:W-:Y:S02]  /*2e50*/  LEA R0, R10, UR5, 0x3 ;  /* 0x000000050a007c11 */ /* 0x000fe4000f8e18ff */
[----:B------:R-:W-:Y:S02]  /*2e60*/  SHF.L.U32 R2, R9, 0x1f, RZ ;  /* 0x0000001f09027819 */ /* 0x000fe400000006ff */
[----:B------:R-:W-:Y:S01]  /*2e70*/  PLOP3.LUT P0, PT, PT, PT, UP3, 0x80, 0x8 ;  /* 0x000000000008781c */ /* 0x000fe20003f0f038 */
[----:B------:R-:W-:Y:S01]  /*2e80*/  VIADD R3, R0, 0x90 ;  /* 0x0000009000037836 */ /* 0x000fe20000000000 */
[----:B-1----:R-:W1:Y:S02]  /*2e90*/  SYNCS.PHASECHK.TRANS64.TRYWAIT P1, [R0+URZ+0x80], R2 ;  /* 0x00008002000075a7 */ /* 0x002e6400080211ff */
[----:B-1-3--:R-:W-:Y:S09]  /*2ea0*/  @!P1 BRA `(.L_x_52) ;  /* 0x00000060002c9947 */ /* 0x00aff20003800000 */
.L_x_143:
[----:B------:R-:W-:Y:S01]  /*2eb0*/  LEA R4, R10, UR5, 0x4 ;  /* 0x000000050a047c11 */ /* 0x000fe2000f8e20ff */
[----:B------:R-:W-:Y:S01]  /*2ec0*/  @UP3 ULEA UR6, UR14, UR5, 0x3 ;  /* 0x000000050e063291 */ /* 0x000fe2000f8e18ff */
[----:B------:R-:W-:Y:S01]  /*2ed0*/  PLOP3.LUT P2, PT, PT, PT, PT, 0x80, 0x8 ;  /* 0x000000000008781c */ /* 0x000fe20003f4f070 */
[----:B------:R-:W-:Y:S01]  /*2ee0*/  ULEA UR7, UR15, UR5, 0x3 ;  /* 0x000000050f077291 */ /* 0x000fe2000f8e18ff */
[----:B------:R-:W-:Y:S01]  /*2ef0*/  PRMT R3, RZ, 0x654, R3 ;  /* 0x00000654ff037816 */ /* 0x000fe20000000003 */
[----:B------:R-:W-:Y:S01]  /*2f00*/  ULEA UR8, UR15, UR16, 0x7 ;  /* 0x000000100f087291 */ /* 0x000fe2000f8e38ff */
[----:B------:R-:W2:Y:S01]  /*2f10*/  LDS.128 R4, [R4+0x110] ;  /* 0x0001100004047984 */ /* 0x000ea20000000c00 */
[----:B-1----:R-:W-:Y:S02]  /*2f20*/  @P0 SHF.L.U32 R2, R8, 0x1f, RZ ;  /* 0x0000001f08020819 */ /* 0x002fe400000006ff */
[----:B------:R-:W-:Y:S01]  /*2f30*/  SHF.L.U32 R0, R11, 0x1f, RZ ;  /* 0x0000001f0b007819 */ /* 0x000fe200000006ff */
[----:B------:R-:W-:Y:S01]  /*2f40*/  @!PT LDS RZ, [RZ] ;  /* 0x00000000fffff984 */ /* 0x000fe20000000800 */
[----:B------:R-:W-:Y:S01]  /*2f50*/  @!PT LDS RZ, [RZ] ;  /* 0x00000000fffff984 */ /* 0x000fe20000000800 */
[----:B------:R-:W-:Y:S01]  /*2f60*/  @!PT LDS RZ, [RZ] ;  /* 0x00000000fffff984 */ /* 0x000fe20000000800 */
[----:B------:R-:W-:Y:S01]  /*2f70*/  @!PT LDS RZ, [RZ] ;  /* 0x00000000fffff984 */ /* 0x000fe20000000800 */
[----:B------:R1:W-:Y:S06]  /*2f80*/  MEMBAR.ALL.CTA ;  /* 0x0000000000007992 */ /* 0x0003ec0000008000 */
[----:B-1----:R-:W1:Y:S02]  /*2f90*/  FENCE.VIEW.ASYNC.S ;  /* 0x00000000000073c6 */ /* 0x002e640000000000 */
[----:B-1----:R1:W-:Y:S01]  /*2fa0*/  SYNCS.ARRIVE.TRANS64.RED.A1T0 RZ, [R3+URZ], RZ ;  /* 0x000000ff03ff79a7 */ /* 0x0023e200081004ff */
[----:B------:R1:W3:Y:S01]  /*2fb0*/  @P0 SYNCS.PHASECHK.TRANS64.TRYWAIT P2, [UR6], R2 ;  /* 0x00000002ff0005a7 */ /* 0x0002e20008041106 */
[----:B--2---:R-:W-:Y:S01]  /*2fc0*/  LOP3.LUT P1, RZ, R6, 0x1, RZ, 0xc0, !PT ;  /* 0x0000000106ff7812 */ /* 0x004fe2000782c0ff */
[----:B------:R-:W2:Y:S02]  /*2fd0*/  SYNCS.PHASECHK.TRANS64.TRYWAIT P0, [UR7+0xc0], R0 ;  /* 0x0000c000ff0075a7 */ /* 0x000ea40008001107 */
[----:B-123--:R-:W-:Y:S10]  /*2fe0*/  @!P0 BRA `(.L_x_53) ;  /* 0x0000005c00f08947 */ /* 0x00eff40003800000 */
.L_x_145:
[----:B------:R-:W-:Y:S01]  /*2ff0*/  IADD3 R10, PT, PT, R10, 0x1, RZ ;  /* 0x000000010a0a7810 */ /* 0x000fe20007ffe0ff */
[----:B------:R-:W-:Y:S06]  /*3000*/  BRA.U !UP3, `(.L_x_54) ;  /* 0x000000010bc07547 */ /* 0x000fec000b800000 */
[----:B------:R-:W-:Y:S01]  /*3010*/  UPLOP3.LUT UP4, UPT, UPT, UPT, UPT, 0x40, 0x4 ;  /* 0x000000000004789c */ /* 0x000fe20003f8e870 */
[----:B------:R-:W-:Y:S01]  /*3020*/  UMOV UR13, UR9 ;  /* 0x00000009000d7c82 */ /* 0x000fe20008000000 */
[----:B------:R-:W-:Y:S01]  /*3030*/  UMOV UR12, UR4 ;  /* 0x00000004000c7c82 */ /* 0x000fe20008000000 */
[----:B------:R-:W-:-:S08]  /*3040*/  UMOV UR17, UR14 ;  /* 0x0000000e00117c82 */ /* 0x000fd00008000000 */
.L_x_57:
[----:B------:R-:W-:Y:S02]  /*3050*/  UIADD3 UR13, UPT, UPT, UR13, 0x1, URZ ;  /* 0x000000010d0d7890 */ /* 0x000fe4000fffe0ff */
[----:B--2---:R-:W-:Y:S02]  /*3060*/  ULEA UR6, UR17, UR5, 0x3 ;  /* 0x0000000511067291 */ /* 0x004fe4000f8e18ff */
[----:B------:R-:W-:Y:S01]  /*3070*/  UISETP.NE.AND UP0, UPT, UR13, URZ, UPT ;  /* 0x000000ff0d00728c */ /* 0x000fe2000bf05270 */
[----:B---3--:R-:W-:Y:S10]  /*3080*/  @P2 BRA `(.L_x_55) ;  /* 0x00000000000c2947 */ /* 0x008ff40003800000 */
[----:B-1----:R-:W-:Y:S04]  /*3090*/  SHF.L.U32 R2, R8, 0x1f, RZ ;  /* 0x0000001f08027819 */ /* 0x002fe800000006ff */
[----:B------:R-:W1:Y:S02]  /*30a0*/  SYNCS.PHASECHK.TRANS64.TRYWAIT P0, [UR6], R2 ;  /* 0x00000002ff0075a7 */ /* 0x000e640008001106 */
[----:B-1----:R-:W-:Y:S05]  /*30b0*/  @!P0 BRA `(.L_x_56) ;  /* 0x0000005c00d48947 */ /* 0x002fea0003800000 */
.L_x_55:
[----:B------:R-:W-:Y:S01]  /*30c0*/  UISETP.NE.AND UP1, UPT, UR12, 0x1, UPT ;  /* 0x000000010c00788c */ /* 0x000fe2000bf25270 */
[----:B------:R-:W-:Y:S01]  /*30d0*/  PLOP3.LUT P2, PT, PT, PT, PT, 0x80, 0x8 ;  /* 0x000000000008781c */ /* 0x000fe20003f4f070 */
[----:B------:R-:W-:Y:S02]  /*30e0*/  UIADD3 UR14, UPT, UPT, UR17, 0x1, URZ ;  /* 0x00000001110e7890 */ /* 0x000fe4000fffe0ff */
[----:B------:R-:W-:Y:S02]  /*30f0*/  ULEA UR28, UR17, UR11, 0xa ;  /* 0x0000000b111c7291 */ /* 0x000fe4000f8e50ff */
[----:B------:R-:W-:Y:S01]  /*3100*/  UISETP.NE.AND UP2, UPT, UR14, 0x3, UPT ;  /* 0x000000030e00788c */ /* 0x000fe2000bf45270 */
[----:B------:R-:W-:Y:S01]  /*3110*/  PLOP3.LUT P0, PT, PT, PT, UP1, 0x80, 0x8 ;  /* 0x000000000008781c */ /* 0x000fe20003f0f018 */
[----:B------:R-:W-:Y:S02]  /*3120*/  UIADD3 UR40, UPT, UPT, UR28, 0x2, URZ ;  /* 0x000000021c287890 */ /* 0x000fe4000fffe0ff */
[----:B------:R-:W-:Y:S02]  /*3130*/  USEL UR27, URZ, 0x1, UP2 ;  /* 0x00000001ff1b7887 */ /* 0x000fe40009000000 */
[----:B------:R-:W-:Y:S02]  /*3140*/  USEL UR14, UR14, URZ, UP2 ;  /* 0x000000ff0e0e7287 */ /* 0x000fe40009000000 */
[----:B------:R-:W-:Y:S02]  /*3150*/  UIADD3 UR36, UPT, UPT, UR28, 0x4, URZ ;  /* 0x000000041c247890 */ /* 0x000fe4000fffe0ff */
[----:B------:R-:W-:Y:S01]  /*3160*/  @UP1 ULEA UR26, UR14, UR5, 0x3 ;  /* 0x000000050e1a1291 */ /* 0x000fe2000f8e18ff */
[----:B------:R-:W-:Y:S01]  /*3170*/  LOP3.LUT R8, R8, UR27, RZ, 0x3c, !PT ;  /* 0x0000001b08087c12 */ /* 0x000fe2000f8e3cff */
[----:B------:R-:W-:Y:S02]  /*3180*/  UIADD3 UR32, UPT, UPT, UR28, 0x6, URZ ;  /* 0x000000061c207890 */ /* 0x000fe4000fffe0ff */
[----:B------:R-:W-:Y:S01]  /*3190*/  UIADD3 UR6, UPT, UPT, UR6, 0x18, URZ ;  /* 0x0000001806067890 */ /* 0x000fe2000fffe0ff */
[----:B-1----:R-:W-:Y:S01]  /*31a0*/  @P0 SHF.L.U32 R0, R8, 0x1f, RZ ;  /* 0x0000001f08000819 */ /* 0x002fe200000006ff */
[----:B------:R-:W-:Y:S01]  /*31b0*/  UIADD3 UR12, UPT, UPT, UR12, -0x1, URZ ;  /* 0xffffffff0c0c7890 */ /* 0x000fe2000fffe0ff */
[----:B------:R-:W-:Y:S02]  /*31c0*/  UMOV UR29, 0x40004040 ;  /* 0x40004040001d7882 */ /* 0x000fe40000000000 */
[----:B------:R2:W3:Y:S01]  /*31d0*/  @P0 SYNCS.PHASECHK.TRANS64.TRYWAIT P2, [UR26], R0 ;  /* 0x00000000ff0005a7 */ /* 0x0004e2000804111a */
[----:B------:R-:W-:Y:S01]  /*31e0*/  ULEA UR26, UR17, UR10, 0xa ;  /* 0x0000000a111a7291 */ /* 0x000fe2000f8e50ff */
[----:B------:R-:W-:Y:S01]  /*31f0*/  UMOV UR27, 0x40004040 ;  /* 0x40004040001b7882 */ /* 0x000fe20000000000 */
[----:B------:R-:W-:Y:S02]  /*3200*/  UMOV UR41, 0x40004040 ;  /* 0x4000404000297882 */ /* 0x000fe40000000000 */
[----:B------:R-:W-:Y:S02]  /*3210*/  UIADD3 UR38, UPT, UPT, UR26, 0x2, URZ ;  /* 0x000000021a267890 */ /* 0x000fe4000fffe0ff */
[----:B------:R-:W-:Y:S02]  /*3220*/  UIADD3 UR34, UPT, UPT, UR26, 0x4, URZ ;  /* 0x000000041a227890 */ /* 0x000fe4000fffe0ff */
[----:B------:R-:W-:Y:S01]  /*3230*/  UIADD3 UR30, UPT, UPT, UR26, 0x6, URZ ;  /* 0x000000061a1e7890 */ /* 0x000fe2000fffe0ff */
[----:B------:R2:W-:Y:S01]  /*3240*/  UTCHMMA gdesc[UR26], gdesc[UR28], tmem[UR8], tmem[UR24], idesc[UR25], UP4 ;  /* 0x00ff181c1a0075ea */ /* 0x0005e2000a000008 */
[----:B------:R-:W-:Y:S01]  /*3250*/  UPLOP3.LUT UP4, UPT, UPT, UPT, UPT, 0x80, 0x8 ;  /* 0x000000000008789c */ /* 0x000fe20003f8f070 */
[----:B------:R-:W-:Y:S01]  /*3260*/  UMOV UR39, 0x40004040 ;  /* 0x4000404000277882 */ /* 0x000fe20000000000 */
[----:B------:R-:W-:Y:S01]  /*3270*/  UMOV UR37, 0x40004040 ;  /* 0x4000404000257882 */ /* 0x000fe20000000000 */
[----:B------:R2:W-:Y:S01]  /*3280*/  UTCHMMA gdesc[UR38], gdesc[UR40], tmem[UR8], tmem[UR22], idesc[UR23], UPT ;  /* 0x00ff1628260075ea */ /* 0x0005e2000b800008 */
[----:B------:R-:W-:Y:S01]  /*3290*/  UMOV UR35, 0x40004040 ;  /* 0x4000404000237882 */ /* 0x000fe20000000000 */
[----:B------:R-:W-:Y:S01]  /*32a0*/  UMOV UR33, 0x40004040 ;  /* 0x4000404000217882 */ /* 0x000fe20000000000 */
[----:B------:R-:W-:Y:S01]  /*32b0*/  UMOV UR31, 0x40004040 ;  /* 0x40004040001f7882 */ /* 0x000fe20000000000 */
[----:B------:R2:W-:Y:S01]  /*32c0*/  UTCHMMA gdesc[UR34], gdesc[UR36], tmem[UR8], tmem[UR20], idesc[UR21], UPT ;  /* 0x00ff1424220075ea */ /* 0x0005e2000b800008 */
[----:B------:R2:W-:Y:S01]  /*32d0*/  UTCHMMA gdesc[UR30], gdesc[UR32], tmem[UR8], tmem[UR18], idesc[UR19], UPT ;  /* 0x00ff12201e0075ea */ /* 0x0005e2000b800008 */
[----:B------:R2:W-:Y:S01]  /*32e0*/  UTCBAR [UR6], URZ ;  /* 0x000000ff060073e9 */ /* 0x0005e200080000ff */
[----:B------:R-:W-:Y:S01]  /*32f0*/  UMOV UR17, UR14 ;  /* 0x0000000e00117c82 */ /* 0x000fe20008000000 */
[----:B------:R-:W-:Y:S05]  /*3300*/  BRA.U UP0, `(.L_x_57) ;  /* 0xfffffffd00507547 */ /* 0x000fea000b83ffff */
.L_x_54:
[----:B------:R-:W-:Y:S01]  /*3310*/  UIADD3 UR15, UPT, UPT, UR15, 0x1, URZ ;  /* 0x000000010f0f7890 */ /* 0x000fe2000fffe0ff */
[C---:B------:R-:W-:Y:S01]  /*3320*/  ISETP.NE.AND P0, PT, R10.reuse, 0x2, PT ;  /* 0x000000020a00780c */ /* 0x040fe20003f05270 */
[----:B------:R-:W-:Y:S02]  /*3330*/  UIADD3 UR7, UPT, UPT, UR7, 0xa0, URZ ;  /* 0x000000a007077890 */ /* 0x000fe4000fffe0ff */
[----:B------:R-:W-:Y:S01]  /*3340*/  UISETP.NE.AND UP0, UPT, UR15, 0x4, UPT ;  /* 0x000000040f00788c */ /* 0x000fe2000bf05270 */
[----:B-12---:R-:W-:Y:S02]  /*3350*/  SEL R0, RZ, 0x1, P0 ;  /* 0x00000001ff007807 */ /* 0x006fe40000000000 */
[----:B------:R-:W-:Y:S01]  /*3360*/  SEL R10, R10, RZ, P0 ;  /* 0x000000ff0a0a7207 */ /* 0x000fe20000000000 */
[----:B------:R-:W-:Y:S01]  /*3370*/  USEL UR6, URZ, 0x1, UP0 ;  /* 0x00000001ff067887 */ /* 0x000fe20008000000 */
[----:B------:R-:W-:Y:S01]  /*3380*/  LOP3.LUT R9, R9, R0, RZ, 0x3c, !PT ;  /* 0x0000000009097212 */ /* 0x000fe200078e3cff */
[----:B------:R-:W-:Y:S01]  /*3390*/  USEL UR15, UR15, URZ, UP0 ;  /* 0x000000ff0f0f7287 */ /* 0x000fe20008000000 */
[----:B------:R1:W-:Y:S03]  /*33a0*/  UTCBAR [UR7], URZ ;  /* 0x000000ff070073e9 */ /* 0x0003e600080000ff */
[----:B------:R-:W-:Y:S01]  /*33b0*/  LOP3.LUT R11, R11, UR6, RZ, 0x3c, !PT ;  /* 0x000000060b0b7c12 */ /* 0x000fe2000f8e3cff */
[----:B------:R-:W-:Y:S07]  /*33c0*/  @P1 BRA `(.L_x_58) ;  /* 0xfffffff800a01947 */ /* 0x000fee000383ffff */
[----:B------:R-:W2:Y:S01]  /*33d0*/  S2UR UR4, SR_CgaCtaId ;  /* 0x00000000000479c3 */ /* 0x000ea20000008800 */
[----:B------:R-:W-:Y:S01]  /*33e0*/  ELECT P0, URZ, PT ;  /* 0x0000000000ff782f */ /* 0x000fe20003800000 */
[----:B------:R-:W-:Y:S01]  /*33f0*/  IMAD.MOV.U32 R0, RZ, RZ, 0x1 ;  /* 0x00000001ff007424 */ /* 0x000fe200078e00ff */
[----:B------:R-:W-:Y:S01]  /*3400*/  UIADD3 UR5, UPT, UPT, UR5, 0xc0, URZ ;  /* 0x000000c005057890 */ /* 0x000fe2000fffe0ff */
[----:B------:R-:W-:Y:S01]  /*3410*/  SHF.L.U32 R2, R11, 0x1f, RZ ;  /* 0x0000001f0b027819 */ /* 0x000fe200000006ff */
[----:B------:R-:W-:-:S03]  /*3420*/  UMOV UR6, 0x40 ;  /* 0x0000004000067882 */ /* 0x000fc60000000000 */
[----:B------:R-:W-:Y:S01]  /*3430*/  UVIRTCOUNT.DEALLOC.SMPOOL 0x80 ;  /* 0x000000800000784c */ /* 0x000fe20000000000 */
[----:B--2---:R-:W-:Y:S02]  /*3440*/  ULEA UR4, UR4, UR6, 0x18 ;  /* 0x0000000604047291 */ /* 0x004fe4000f8ec0ff */
[----:B------:R-:W-:-:S07]  /*3450*/  ULEA UR6, UR15, UR5, 0x3 ;  /* 0x000000050f067291 */ /* 0x000fce000f8e18ff */
[----:B------:R2:W-:Y:S02]  /*3460*/  @P0 STS.U8 [UR4+0x1c], R0 ;  /* 0x00001c00ff000988 */ /* 0x0005e40008000004 */
[----:B------:R-:W4:Y:S02]  /*3470*/  SYNCS.PHASECHK.TRANS64.TRYWAIT P0, [UR6], R2 ;  /* 0x00000002ff0075a7 */ /* 0x000f240008001106 */
[----:B--2-4-:R-:W-:Y:S05]  /*3480*/  @!P0 BRA `(.L_x_59) ;  /* 0x0000005800f88947 */ /* 0x014fea0003800000 */
.L_x_148:
[----:B-1----:R-:W-:-:S04]  /*3490*/  UIADD3 UR7, UPT, UPT, UR15, 0x1, URZ ;  /* 0x000000010f077890 */ /* 0x002fc8000fffe0ff */
[----:B------:R-:W-:-:S04]  /*34a0*/  UISETP.NE.AND UP0, UPT, UR7, 0x4, UPT ;  /* 0x000000040700788c */ /* 0x000fc8000bf05270 */
[----:B------:R-:W-:Y:S02]  /*34b0*/  USEL UR8, URZ, 0x1, UP0 ;  /* 0x00000001ff087887 */ /* 0x000fe40008000000 */
[----:B------:R-:W-:-:S04]  /*34c0*/  USEL UR7, UR7, URZ, UP0 ;  /* 0x000000ff07077287 */ /* 0x000fc80008000000 */
[----:B------:R-:W-:Y:S01]  /*34d0*/  ULEA UR6, UR7, UR5, 0x3 ;  /* 0x0000000507067291 */ /* 0x000fe2000f8e18ff */
[----:B--2---:R-:W-:-:S04]  /*34e0*/  LOP3.LUT R2, R11, UR8, RZ, 0x3c, !PT ;  /* 0x000000080b027c12 */ /* 0x004fc8000f8e3cff */
[----:B------:R-:W-:-:S04]  /*34f0*/  SHF.L.U32 R3, R2, 0x1f, RZ ;  /* 0x0000001f02037819 */ /* 0x000fc800000006ff */
[----:B------:R-:W1:Y:S02]  /*3500*/  SYNCS.PHASECHK.TRANS64.TRYWAIT P0, [UR6], R3 ;  /* 0x00000003ff0075a7 */ /* 0x000e640008001106 */
[----:B-1----:R-:W-:Y:S05]  /*3510*/  @!P0 BRA `(.L_x_60) ;  /* 0x0000005800ec8947 */ /* 0x002fea0003800000 */
.L_x_150:
        /* <DEDUP_REMOVED lines=9> */
.L_x_152:
[----:B------:R-:W-:-:S04]  /*35b0*/  UIADD3 UR7, UPT, UPT, UR7, 0x1, URZ ;  /* 0x0000000107077890 */ /* 0x000fc8000fffe0ff */
[----:B------:R-:W-:-:S04]  /*35c0*/  UISETP.NE.AND UP0, UPT, UR7, 0x4, UPT ;  /* 0x000000040700788c */ /* 0x000fc8000bf05270 */
[----:B------:R-:W-:Y:S02]  /*35d0*/  USEL UR6, URZ, 0x1, UP0 ;  /* 0x00000001ff067887 */ /* 0x000fe40008000000 */
[----:B------:R-:W-:-:S04]  /*35e0*/  USEL UR7, UR7, URZ, UP0 ;  /* 0x000000ff07077287 */ /* 0x000fc80008000000 */
[----:B------:R-:W-:Y:S01]  /*35f0*/  ULEA UR7, UR7, UR5, 0x3 ;  /* 0x0000000507077291 */ /* 0x000fe2000f8e18ff */
[----:B------:R-:W-:-:S04]  /*3600*/  LOP3.LUT R2, R2, UR6, RZ, 0x3c, !PT ;  /* 0x0000000602027c12 */ /* 0x000fc8000f8e3cff */
[----:B------:R-:W-:-:S04]  /*3610*/  SHF.L.U32 R2, R2, 0x1f, RZ ;  /* 0x0000001f02027819 */ /* 0x000fc800000006ff */
[----:B------:R-:W2:Y:S02]  /*3620*/  SYNCS.PHASECHK.TRANS64.TRYWAIT P0, [UR7], R2 ;  /* 0x00000002ff0075a7 */ /* 0x000ea40008001107 */
[----:B--2---:R-:W-:Y:S05]  /*3630*/  @!P0 BRA `(.L_x_62) ;  /* 0x0000005800d48947 */ /* 0x004fea0003800000 */
.L_x_154:
[----:B------:R-:W-:Y:S01]  /*3640*/  NOP ;  /* 0x0000000000007918 */ /* 0x000fe20000000000 */
[----:B-1----:R-:W1:Y:S01]  /*3650*/  LDS R0, [UR4+0x14] ;  /* 0x00001404ff007984 */ /* 0x002e620008000800 */
[----:B------:R-:W-:Y:S01]  /*3660*/  ULOP3.LUT UR6, UR16, 0xffff, URZ, 0xc0, !UPT ;  /* 0x0000ffff10067892 */ /* 0x000fe2000f8ec0ff */
[----:B------:R-:W-:Y:S01]  /*3670*/  UMOV UR8, 0xffff ;  /* 0x0000ffff00087882 */ /* 0x000fe20000000000 */
[----:B------:R-:W-:Y:S02]  /*3680*/  UMOV UR5, 0x1 ;  /* 0x0000000100057882 */ /* 0x000fe40000000000 */
[----:B------:R-:W-:-:S04]  /*3690*/  USHF.R.U32.HI UR6, URZ, 0x5, UR6 ;  /* 0x00000005ff067899 */ /* 0x000fc80008011606 */
[----:B------:R-:W-:Y:S02]  /*36a0*/  USHF.L.U32 UR8, UR8, UR6, URZ ;  /* 0x0000000608087299 */ /* 0x000fe400080006ff */
[----:B------:R-:W-:-:S04]  /*36b0*/  USHF.L.U32 UR5, UR5, UR6, URZ ;  /* 0x0000000605057299 */ /* 0x000fc800080006ff */
[----:B-1----:R-:W-:-:S04]  /*36c0*/  LOP3.LUT R0, R0, UR8, RZ, 0xc0, !PT ;  /* 0x0000000800007c12 */ /* 0x002fc8000f8ec0ff */
[----:B------:R-:W-:-:S13]  /*36d0*/  ISETP.NE.AND P0, PT, R0, UR8, PT ;  /* 0x0000000800007c0c */ /* 0x000fda000bf05270 */
[----:B------:R-:W-:Y:S05]  /*36e0*/  @P0 BRA `(.L_x_63) ;  /* 0x0000000000580947 */ /* 0x000fea0003800000 */
[----:B------:R-:W1:Y:S02]  /*36f0*/  LDS R0, [UR4+0x18] ;  /* 0x00001804ff007984 */ /* 0x000e640008000800 */
[----:B-1----:R-:W-:-:S04]  /*3700*/  LOP3.LUT R0, R0, UR5, RZ, 0xc0, !PT ;  /* 0x0000000500007c12 */ /* 0x002fc8000f8ec0ff */
[----:B------:R-:W-:-:S13]  /*3710*/  ISETP.NE.AND P0, PT, R0, UR5, PT ;  /* 0x0000000500007c0c */ /* 0x000fda000bf05270 */
[----:B------:R-:W-:Y:S05]  /*3720*/  @P0 BRA `(.L_x_64) ;  /* 0x00000000003c0947 */ /* 0x000fea0003800000 */
[----:B------:R-:W1:Y:S01]  /*3730*/  S2R R2, SR_LANEID ;  /* 0x0000000000027919 */ /* 0x000e620000000000 */
[----:B------:R-:W-:Y:S01]  /*3740*/  ULOP3.LUT UR8, URZ, UR8, URZ, 0x33, !UPT ;  /* 0x00000008ff087292 */ /* 0x000fe2000f8e33ff */
[----:B------:R-:W-:Y:S02]  /*3750*/  VOTEU.ANY UR7, UPT, PT ;  /* 0x0000000000077886 */ /* 0x000fe400038e0100 */
[----:B------:R-:W-:-:S03]  /*3760*/  UFLO.U32 UR7, UR7 ;  /* 0x00000007000772bd */ /* 0x000fc600080e0000 */
[----:B------:R-:W-:-:S04]  /*3770*/  IMAD.U32 R0, RZ, RZ, UR8 ;  /* 0x00000008ff007e24 */ /* 0x000fc8000f8e00ff */
[----:B------:R2:W4:Y:S02]  /*3780*/  REDUX UR6, R0 ;  /* 0x00000000000673c4 */ /* 0x0005240000000000 */
[----:B------:R1:W-:Y:S02]  /*3790*/  UTCATOMSWS.AND URZ, UR8 ;  /* 0x0000000800ff79e3 */ /* 0x0003e40008000000 */
[----:B-1----:R-:W-:Y:S02]  /*37a0*/  ISETP.EQ.U32.AND P0, PT, R2, UR7, PT ;  /* 0x0000000702007c0c */ /* 0x002fe4000bf02070 */
[----:B--2---:R-:W-:Y:S02]  /*37b0*/  LOP3.LUT R0, RZ, UR5, RZ, 0x33, !PT ;  /* 0x00000005ff007c12 */ /* 0x004fe4000f8e33ff */
[----:B----4-:R-:W-:Y:S02]  /*37c0*/  MOV R2, UR6 ;  /* 0x0000000600027c02 */ /* 0x010fe40008000f00 */
[----:B------:R-:W1:Y:S07]  /*37d0*/  REDUX UR5, R0 ;  /* 0x00000000000573c4 */ /* 0x000e6e0000000000 */
[----:B------:R2:W-:Y:S01]  /*37e0*/  @P0 ATOMS.AND RZ, [UR4+0x14], R2 ;  /* 0x00001402ffff098c */ /* 0x0005e2000a800004 */
[----:B-1----:R-:W-:-:S05]  /*37f0*/  IMAD.U32 R0, RZ, RZ, UR5 ;  /* 0x00000005ff007e24 */ /* 0x002fca000f8e00ff */
[----:B------:R2:W-:Y:S01]  /*3800*/  @P0 ATOMS.AND RZ, [UR4+0x18], R0 ;  /* 0x00001800ffff098c */ /* 0x0005e2000a800004 */
[----:B------:R-:W-:Y:S05]  /*3810*/  BRA `(.L_x_65) ;  /* 0x0000000000147947 */ /* 0x000fea0003800000 */
.L_x_64:
[----:B------:R-:W-:Y:S02]  /*3820*/  MOV R2, 0x3840 ;  /* 0x0000384000027802 */ /* 0x000fe40000000f00 */
[----:B---3-5:R-:W-:Y:S05]  /*3830*/  CALL.REL.NOINC `($__internal_0_$__cuda_sm10x_tcgen05_guardrail_trap_col_being_dealloced_not_returned_by_alloc) ;  /* 0x0000005c00bc7944 */ /* 0x028fea0003c00000 */
[----:B------:R-:W-:Y:S05]  /*3840*/  BRA `(.L_x_65) ;  /* 0x0000000000087947 */ /* 0x000fea0003800000 */
.L_x_63:
[----:B------:R-:W-:Y:S02]  /*3850*/  MOV R2, 0x3870 ;  /* 0x0000387000027802 */ /* 0x000fe40000000f00 */
[----:B---3-5:R-:W-:Y:S05]  /*3860*/  CALL.REL.NOINC `($__internal_2_$__cuda_sm10x_tcgen05_guardrail_trap_unallocated_columns_being_dealloced) ;  /* 0x0000005c00c87944 */ /* 0x028fea0003c00000 */
.L_x_65:
[----:B------:R-:W-:Y:S01]  /*3870*/  NOP ;  /* 0x0000000000007918 */ /* 0x000fe20000000000 */
[----:B------:R-:W-:Y:S05]  /*3880*/  EXIT ;  /* 0x000000000000794d */ /* 0x000fea0003800000 */
.L_x_47:
[----:B------:R-:W-:-:S09]  /*3890*/  UISETP.NE.OR UP2, UPT, UR8, 0x3, !UP2 ;  /* 0x000000030800788c */ /* 0x000fd2000d745670 */
[----:B------:R-:W-:Y:S05]  /*38a0*/  BRA.U UP2, `(.L_x_66) ;  /* 0x0000001102087547 */ /* 0x000fea000b800000 */
[----:B------:R-:W1:Y:S01]  /*38b0*/  LDC R0, c[0x0][0xb30] ;  /* 0x0002cc00ff007b82 */ /* 0x000e620000000800 */
[----:B------:R-:W2:Y:S01]  /*38c0*/  LDCU.64 UR8, c[0x0][0x888] ;  /* 0x00011100ff0877ac */ /* 0x000ea20008000a00 */
[----:B------:R-:W-:Y:S02]  /*38d0*/  HFMA2 R27, -RZ, RZ, 0, 0 ;  /* 0x00000000ff1b7431 */ /* 0x000fe400000001ff */
[----:B------:R-:W-:Y:S01]  /*38e0*/  IMAD.MOV.U32 R29, RZ, RZ, 0x1 ;  /* 0x00000001ff1d7424 */ /* 0x000fe200078e00ff */
[----:B------:R-:W-:Y:S01]  /*38f0*/  MOV R25, 0x2000 ;  /* 0x0000200000197802 */ /* 0x000fe20000000f00 */
[----:B------:R-:W4:Y:S01]  /*3900*/  LDCU.64 UR4, c[0x0][0x890] ;  /* 0x00011200ff0477ac */ /* 0x000f220008000a00 */
[----:B------:R-:W-:Y:S01]  /*3910*/  IMAD.MOV.U32 R28, RZ, RZ, RZ ;  /* 0x000000ffff1c7224 */ /* 0x000fe200078e00ff */
[----:B------:R-:W3:Y:S01]  /*3920*/  LDC R24, c[0x0][0x370] ;  /* 0x0000dc00ff187b82 */ /* 0x000ee20000000800 */
[----:B------:R-:W-:Y:S01]  /*3930*/  UMOV UR7, 0x400 ;  /* 0x0000040000077882 */ /* 0x000fe20000000000 */
[----:B------:R-:W-:-:S02]  /*3940*/  UPLOP3.LUT UP1, UPT, UPT, UPT, UPT, 0x40, 0x4 ;  /* 0x000000000004789c */ /* 0x000fc40003f2e870 */
[----:B------:R-:W-:-:S04]  /*3950*/  ULEA UR7, UR37, UR7, 0x18 ;  /* 0x0000000725077291 */ /* 0x000fc8000f8ec0ff */
[----:B------:R-:W3:Y:S01]  /*3960*/  LDC R3, c[0x0][0xb0c] ;  /* 0x0002c300ff037b82 */ /* 0x000ee20000000800 */
[----:B------:R-:W-:Y:S02]  /*3970*/  UIADD3 UR13, UPT, UPT, UR7, 0x48, URZ ;  /* 0x00000048070d7890 */ /* 0x000fe4000fffe0ff */
[----:B--2---:R-:W-:Y:S02]  /*3980*/  UISETP.NE.U32.AND UP2, UPT, UR8, URZ, UPT ;  /* 0x000000ff0800728c */ /* 0x004fe4000bf45070 */
[----:B------:R-:W-:Y:S02]  /*3990*/  UIADD3 UR33, UPT, UPT, UR7, 0x30, URZ ;  /* 0x0000003007217890 */ /* 0x000fe4000fffe0ff */
[----:B----4-:R-:W-:Y:S01]  /*39a0*/  UISETP.NE.U32.AND UP3, UPT, UR4, URZ, UPT ;  /* 0x000000ff0400728c */ /* 0x010fe2000bf65070 */
[----:B------:R-:W2:Y:S01]  /*39b0*/  LDC R18, c[0x0][0xb20] ;  /* 0x0002c800ff127b82 */ /* 0x000ea20000000800 */
[----:B-1----:R-:W-:Y:S01]  /*39c0*/  ISETP.NE.AND P1, PT, R0, 0x1, PT ;  /* 0x000000010000780c */ /* 0x002fe20003f25270 */
[----:B------:R-:W-:-:S02]  /*39d0*/  UISETP.NE.AND.EX UP2, UPT, UR9, URZ, UPT, UP2 ;  /* 0x000000ff0900728c */ /* 0x000fc4000bf45320 */
[----:B------:R-:W-:Y:S02]  /*39e0*/  UIADD3 UR25, UPT, UPT, UR7, 0x38, URZ ;  /* 0x0000003807197890 */ /* 0x000fe4000fffe0ff */
[----:B------:R-:W-:Y:S02]  /*39f0*/  UIADD3 UR17, UPT, UPT, UR7, 0x40, URZ ;  /* 0x0000004007117890 */ /* 0x000fe4000fffe0ff */
[----:B------:R-:W1:Y:S01]  /*3a00*/  LDC.64 R30, c[0x0][0x348] ;  /* 0x0000d200ff1e7b82 */ /* 0x000e620000000a00 */
[----:B------:R-:W-:Y:S02]  /*3a10*/  UPRMT UR13, UR37, 0x654, UR13 ;  /* 0x00000654250d7896 */ /* 0x000fe4000800000d */
[----:B------:R-:W-:-:S05]  /*3a20*/  UISETP.NE.AND.EX UP3, UPT, UR5, URZ, UPT, UP3 ;  /* 0x000000ff0500728c */ /* 0x000fca000bf65330 */
[----:B------:R-:W4:Y:S08]  /*3a30*/  LDC.64 R16, c[0x0][0xb10] ;  /* 0x0002c400ff107b82 */ /* 0x000f300000000a00 */
[----:B------:R-:W1:Y:S08]  /*3a40*/  LDC.64 R6, c[0x0][0xb18] ;  /* 0x0002c600ff067b82 */ /* 0x000e700000000a00 */
[----:B------:R-:W1:Y:S08]  /*3a50*/  LDC.64 R4, c[0x0][0xb28] ;  /* 0x0002ca00ff047b82 */ /* 0x000e700000000a00 */
[----:B--23--:R-:W1:Y:S02]  /*3a60*/  LDC R19, c[0x0][0x374] ;  /* 0x0000dd00ff137b82 */ /* 0x00ce640000000800 */
.L_x_77:
[C---:B------:R-:W-:Y:S02]  /*3a70*/  LEA R0, R28.reuse, UR7, 0x3 ;  /* 0x000000071c007c11 */ /* 0x040fe4000f8e18ff */
[----:B------:R-:W-:Y:S02]  /*3a80*/  SHF.L.U32 R2, R27, 0x1f, RZ ;  /* 0x0000001f1b027819 */ /* 0x000fe400000006ff */
[----:B------:R-:W-:Y:S02]  /*3a90*/  LEA R20, R28, UR7, 0x4 ;  /* 0x000000071c147c11 */ /* 0x000fe4000f8e20ff */
[----:B--2---:R-:W2:Y:S02]  /*3aa0*/  SYNCS.PHASECHK.TRANS64.TRYWAIT P0, [R0+URZ+0x80], R2 ;  /* 0x00008002000075a7 */ /* 0x004ea400080011ff */
[----:B--2---:R-:W-:Y:S05]  /*3ab0*/  @!P0 BRA `(.L_x_67) ;  /* 0x0000005400cc8947 */ /* 0x004fea0003800000 */
.L_x_155:
[----:B------:R-:W-:Y:S01]  /*3ac0*/  ISETP.GE.AND P0, PT, R40, 0x1, PT ;  /* 0x000000012800780c */ /* 0x000fe20003f06270 */
[----:B------:R-:W3:Y:S01]  /*3ad0*/  LDS.128 R20, [R20+0x110] ;  /* 0x0001100014147984 */ /* 0x000ee20000000c00 */
[----:B--2---:R-:W-:Y:S01]  /*3ae0*/  VIADD R0, R0, 0x90 ;  /* 0x0000009000007836 */ /* 0x004fe20000000000 */
[----:B------:R-:W-:Y:S01]  /*3af0*/  @!PT LDS RZ, [RZ] ;  /* 0x00000000fffff984 */ /* 0x000fe20000000800 */
[----:B------:R-:W-:Y:S01]  /*3b00*/  @!PT LDS RZ, [RZ] ;  /* 0x00000000fffff984 */ /* 0x000fe20000000800 */
[----:B------:R-:W-:Y:S01]  /*3b10*/  @!PT LDS RZ, [RZ] ;  /* 0x00000000fffff984 */ /* 0x000fe20000000800 */
[----:B------:R-:W-:Y:S01]  /*3b20*/  @!PT LDS RZ, [RZ] ;  /* 0x00000000fffff984 */ /* 0x000fe20000000800 */
[----:B------:R2:W-:Y:S06]  /*3b30*/  MEMBAR.ALL.CTA ;  /* 0x0000000000007992 */ /* 0x0005ec0000008000 */
[----:B--2---:R-:W2:Y:S01]  /*3b40*/  FENCE.VIEW.ASYNC.S ;  /* 0x00000000000073c6 */ /* 0x004ea20000000000 */
[----:B------:R-:W-:Y:S04]  /*3b50*/  PRMT R0, RZ, 0x654, R0 ;  /* 0x00000654ff007816 */ /* 0x000fe80000000000 */
[----:B--2---:R2:W-:Y:S01]  /*3b60*/  SYNCS.ARRIVE.TRANS64.RED.A1T0 RZ, [R0+URZ], RZ ;  /* 0x000000ff00ff79a7 */ /* 0x0045e200081004ff */
[----:B---3--:R-:W-:Y:S11]  /*3b70*/  LOP3.LUT P3, RZ, R22, 0x1, RZ, 0xc0, !PT ;  /* 0x0000000116ff7812 */ /* 0x008ff6000786c0ff */
[----:B------:R-:W-:Y:S02]  /*3b80*/  @!UPT UIADD3 URZ, UPT, UPT, URZ, URZ, URZ ;  /* 0x000000fffffff290 */ /* 0x000fe4000fffe0ff */
[----:B------:R-:W-:Y:S02]  /*3b90*/  @P3 MOV R11, R20 ;  /* 0x00000014000b3202 */ /* 0x000fe40000000f00 */
[----:B------:R-:W-:Y:S01]  /*3ba0*/  @P3 LOP3.LUT R10, R21, 0xffff, RZ, 0xc0, !PT ;  /* 0x0000ffff150a3812 */ /* 0x000fe200078ec0ff */
[----:B--2---:R-:W-:Y:S06]  /*3bb0*/  @!P0 BRA `(.L_x_68) ;  /* 0x0000000000a48947 */ /* 0x004fec0003800000 */
[-C--:B-1----:R-:W-:Y:S01]  /*3bc0*/  IMAD.HI.U32 R0, R19, R7.reuse, RZ ;  /* 0x0000000713007227 */ /* 0x082fe200078e00ff */
[----:B------:R-:W-:Y:S02]  /*3bd0*/  ISETP.NE.AND P0, PT, R6, 0x1, PT ;  /* 0x000000010600780c */ /* 0x000fe40003f05270 */
[----:B------:R-:W-:Y:S01]  /*3be0*/  ISETP.NE.AND P2, PT, R40, 0x1, PT ;  /* 0x000000012800780c */ /* 0x000fe20003f45270 */
[----:B----4-:R-:W-:Y:S01]  /*3bf0*/  IMAD.HI.U32 R9, R24, R16, RZ ;  /* 0x0000001018097227 */ /* 0x010fe200078e00ff */
[----:B------:R-:W-:Y:S02]  /*3c00*/  SHF.R.U32.HI R0, RZ, R18, R0 ;  /* 0x00000012ff007219 */ /* 0x000fe40000011600 */
[----:B------:R-:W-:Y:S01]  /*3c10*/  ISETP.NE.AND P4, PT, R3, 0x1, PT ;  /* 0x000000010300780c */ /* 0x000fe20003f85270 */
[----:B------:R-:W-:Y:S01]  /*3c20*/  IMAD.HI.U32 R13, R10, R7, RZ ;  /* 0x000000070a0d7227 */ /* 0x000fe200078e00ff */
[----:B------:R-:W-:Y:S02]  /*3c30*/  SHF.R.U32.HI R9, RZ, R17, R9 ;  /* 0x00000011ff097219 */ /* 0x000fe40000011609 */
[----:B------:R-:W-:Y:S01]  /*3c40*/  SEL R0, R19, R0, !P0 ;  /* 0x0000000013007207 */ /* 0x000fe20004000000 */
[----:B------:R-:W-:Y:S01]  /*3c50*/  IMAD.HI.U32 R12, R11, R16, RZ ;  /* 0x000000100b0c7227 */ /* 0x000fe200078e00ff */
[----:B------:R-:W-:Y:S03]  /*3c60*/  SEL R9, R24, R9, !P4 ;  /* 0x0000000918097207 */ /* 0x000fe60006000000 */
[-C--:B------:R-:W-:Y:S01]  /*3c70*/  IMAD.HI.U32 R8, R0, R4.reuse, RZ ;  /* 0x0000000400087227 */ /* 0x080fe200078e00ff */
[----:B------:R-:W-:Y:S03]  /*3c80*/  SHF.R.U32.HI R12, RZ, R17, R12 ;  /* 0x00000011ff0c7219 */ /* 0x000fe6000001160c */
[----:B------:R-:W-:Y:S01]  /*3c90*/  IMAD.HI.U32 R2, R9, R4, RZ ;  /* 0x0000000409027227 */ /* 0x000fe200078e00ff */
[-C--:B------:R-:W-:Y:S02]  /*3ca0*/  @P2 SHF.R.U32.HI R0, RZ, R5.reuse, R8 ;  /* 0x00000005ff002219 */ /* 0x080fe40000011608 */
[----:B------:R-:W-:Y:S02]  /*3cb0*/  SHF.R.U32.HI R8, RZ, R18, R13 ;  /* 0x00000012ff087219 */ /* 0x000fe4000001160d */
[----:B------:R-:W-:Y:S01]  /*3cc0*/  @P2 SHF.R.U32.HI R9, RZ, R5, R2 ;  /* 0x00000005ff092219 */ /* 0x000fe20000011602 */
[----:B------:R-:W-:Y:S01]  /*3cd0*/  IMAD R0, R40, R0, RZ ;  /* 0x0000000028007224 */ /* 0x000fe200078e02ff */
[----:B------:R-:W-:Y:S02]  /*3ce0*/  SEL R8, R10, R8, !P0 ;  /* 0x000000080a087207 */ /* 0x000fe40004000000 */
[----:B------:R-:W-:Y:S01]  /*3cf0*/  SEL R2, R11, R12, !P4 ;  /* 0x0000000c0b027207 */ /* 0x000fe20006000000 */
[----:B------:R-:W-:Y:S01]  /*3d00*/  IMAD R12, R40, R9, RZ ;  /* 0x00000009280c7224 */ /* 0x000fe200078e02ff */
[C---:B------:R-:W-:Y:S01]  /*3d10*/  ISETP.GE.AND P0, PT, R8.reuse, R0, PT ;  /* 0x000000000800720c */ /* 0x040fe20003f06270 */
[----:B------:R-:W-:Y:S03]  /*3d20*/  IMAD.HI.U32 R0, R8, R4, RZ ;  /* 0x0000000408007227 */ /* 0x000fe600078e00ff */
[----:B------:R-:W-:Y:S02]  /*3d30*/  ISETP.GE.OR P0, PT, R2, R12, P0 ;  /* 0x0000000c0200720c */ /* 0x000fe40000706670 */
[-C--:B------:R-:W-:Y:S04]  /*3d40*/  SHF.R.U32.HI R0, RZ, R5.reuse, R0 ;  /* 0x00000005ff007219 */ /* 0x080fe80000011600 */
[----:B------:R-:W-:Y:S05]  /*3d50*/  SEL R13, R8, R0, !P2 ;  /* 0x00000000080d7207 */ /* 0x000fea0005000000 */
[----:B------:R-:W-:Y:S02]  /*3d60*/  IMAD.MOV R12, RZ, RZ, -R13 ;  /* 0x000000ffff0c7224 */ /* 0x000fe400078e0a0d */
[----:B------:R-:W-:Y:S04]  /*3d70*/  @!P0 IMAD.HI.U32 R0, R2, R4, RZ ;  /* 0x0000000402008227 */ /* 0x000fe800078e00ff */
[----:B------:R-:W-:Y:S01]  /*3d80*/  IMAD R12, R40, R12, R8 ;  /* 0x0000000c280c7224 */ /* 0x000fe200078e0208 */
[----:B------:R-:W-:Y:S04]  /*3d90*/  @!P0 SHF.R.U32.HI R0, RZ, R5, R0 ;  /* 0x00000005ff008219 */ /* 0x000fe80000011600 */
[----:B------:R-:W-:Y:S04]  /*3da0*/  @!P0 SEL R0, R2, R0, !P2 ;  /* 0x0000000002008207 */ /* 0x000fe80005000000 */
[----:B------:R-:W-:Y:S01]  /*3db0*/  @!P0 IADD3 R13, PT, PT, R13, -R0, RZ ;  /* 0x800000000d0d8210 */ /* 0x000fe20007ffe0ff */
[----:B------:R-:W-:Y:S01]  /*3dc0*/  @!P0 IMAD R0, R9, R12, R0 ;  /* 0x0000000c09008224 */ /* 0x000fe200078e0200 */
[----:B------:R-:W-:Y:S01]  /*3dd0*/  IADD3 R9, PT, PT, -R8, RZ, RZ ;  /* 0x000000ff08097210 */ /* 0x000fe20007ffe1ff */
[--C-:B------:R-:W-:Y:S02]  /*3de0*/  IMAD.MOV R12, RZ, RZ, -R2.reuse ;  /* 0x000000ffff0c7224 */ /* 0x100fe400078e0a02 */
[----:B------:R-:W-:Y:S02]  /*3df0*/  @!P0 IMAD R8, R13, R40, R2 ;  /* 0x000000280d088224 */ /* 0x000fe400078e0202 */
[----:B------:R-:W-:Y:S02]  /*3e00*/  @!P0 IMAD.MOV.U32 R2, RZ, RZ, R0 ;  /* 0x000000ffff028224 */ /* 0x000fe400078e0000 */
[----:B------:R-:W-:Y:S02]  /*3e10*/  IMAD R11, R3, R12, R11 ;  /* 0x0000000c030b7224 */ /* 0x000fe400078e020b */
[----:B------:R-:W-:Y:S02]  /*3e20*/  IMAD R10, R6, R9, R10 ;  /* 0x00000009060a7224 */ /* 0x000fe400078e020a */
[----:B------:R-:W-:Y:S02]  /*3e30*/  IMAD R11, R2, R3, R11 ;  /* 0x00000003020b7224 */ /* 0x000fe400078e020b */
[----:B------:R-:W-:Y:S02]  /*3e40*/  IMAD R10, R8, R6, R10 ;  /* 0x00000006080a7224 */ /* 0x000fe400078e020a */
.L_x_68:
[----:B------:R-:W-:Y:S05]  /*3e50*/  BRA.U UP1, `(.L_x_69) ;  /* 0x0000000101107547 */ /* 0x000fea000b800000 */
[----:B------:R-:W-:Y:S04]  /*3e60*/  MOV R2, UR6 ;  /* 0x0000000600027c02 */ /* 0x000fe80008000f00 */
[----:B------:R-:W-:Y:S04]  /*3e70*/  SHF.L.U32 R2, R2, 0x1f, RZ ;  /* 0x0000001f02027819 */ /* 0x000fe800000006ff */
[----:B------:R-:W2:Y:S02]  /*3e80*/  SYNCS.PHASECHK.TRANS64.TRYWAIT P0, [UR7+0x78], R2 ;  /* 0x00007802ff0075a7 */ /* 0x000ea40008001107 */
[----:B--2---:R-:W-:Y:S05]  /*3e90*/  @!P0 BRA `(.L_x_70) ;  /* 0x0000005000e88947 */ /* 0x004fea0003800000 */
.L_x_69:
[----:B------:R-:W-:Y:S02]  /*3ea0*/  R2UR UR35, R15 ;  /* 0x000000000f2372ca */ /* 0x000fe400000e0000 */
[----:B------:R-:W-:Y:S02]  /*3eb0*/  R2UR UR34, R14 ;  /* 0x000000000e2272ca */ /* 0x000fe400000e0000 */
[----:B------:R-:W-:Y:S02]  /*3ec0*/  ISETP.NE.U32.AND P2, PT, RZ, UR4, PT ;  /* 0x00000004ff007c0c */ /* 0x000fe4000bf45070 */
[----:B------:R-:W-:Y:S02]  /*3ed0*/  SHF.L.U32 R14, R29, 0x1f, RZ ;  /* 0x0000001f1d0e7819 */ /* 0x000fe400000006ff */
[----:B------:R-:W-:Y:S05]  /*3ee0*/  ISETP.NE.AND.EX P2, PT, RZ, UR5, PT, P2 ;  /* 0x00000005ff007c0c */ /* 0x000fea000bf45320 */
[----:B------:R-:W-:Y:S02]  /*3ef0*/  USHF.L.U32 UR35, UR35, 0x7, URZ ;  /* 0x0000000723237899 */ /* 0x000fe400080006ff */
[----:B------:R-:W-:Y:S01]  /*3f00*/  USHF.L.U32 UR34, UR34, 0x7, URZ ;  /* 0x0000000722227899 */ /* 0x000fe200080006ff */
[----:B------:R-:W-:Y:S11]  /*3f10*/  BRA.U !UP3, `(.L_x_71) ;  /* 0x000000010b347547 */ /* 0x000ff6000b800000 */
[----:B------:R-:W-:Y:S01]  /*3f20*/  UPLOP3.LUT UP0, UPT, UPT, UPT, UP2, 0x80, 0x8 ;  /* 0x000000000008789c */ /* 0x000fe20003f0f020 */
[----:B--2---:R-:W-:Y:S02]  /*3f30*/  HFMA2 R0, -RZ, RZ, 0, 5.9604644775390625e-08 ;  /* 0x00000001ff007431 */ /* 0x004fe400000001ff */
[----:B------:R-:W-:Y:S03]  /*3f40*/  IMAD.MOV.U32 R88, RZ, RZ, 0x1 ;  /* 0x00000001ff587424 */ /* 0x000fe600078e00ff */
[----:B------:R-:W-:Y:S05]  /*3f50*/  PLOP3.LUT P0, PT, PT, PT, UP0, 0x80, 0x8 ;  /* 0x000000000008781c */ /* 0x000fea0003f0f008 */
[----:B------:R-:W2:Y:S01]  /*3f60*/  @UP0 LDCU.64 UR10, c[0x0][0x888] ;  /* 0x00011100ff0a07ac */ /* 0x000ea20008000a00 */
[----:B------:R-:W-:Y:S07]  /*3f70*/  @UP0 UIMAD UR8, UR36, UR4, URZ ;  /* 0x00000004240802a4 */ /* 0x000fee000f8e02ff */
[----:B------:R-:W-:Y:S01]  /*3f80*/  @!P0 PRMT R88, R0, 0x7610, R88 ;  /* 0x0000761000588816 */ /* 0x000fe20000000058 */
[----:B--2---:R-:W-:Y:S03]  /*3f90*/  @UP0 UIMAD.WIDE UR10, UR8, 0x4, UR10 ;  /* 0x00000004080a08a5 */ /* 0x004fe6000f8e020a */
[----:B------:R-:W2:Y:S03]  /*3fa0*/  @!UP0 LDCU UR8, c[0x0][0x880] ;  /* 0x00011000ff0887ac */ /* 0x000ea60008000800 */
[----:B------:R-:W-:Y:S01]  /*3fb0*/  IMAD.U32 R8, RZ, RZ, UR10 ;  /* 0x0000000aff087e24 */ /* 0x000fe2000f8e00ff */
[----:B------:R-:W-:Y:S05]  /*3fc0*/  MOV R9, UR11 ;  /* 0x0000000b00097c02 */ /* 0x000fea0008000f00 */
[----:B-----5:R3:W5:Y:S02]  /*3fd0*/  @P0 LDG.E R49, desc[UR46][R8.64] ;  /* 0x0000002e08310981 */ /* 0x020764000c1e1900 */
[----:B--23--:R-:W-:Y:S07]  /*3fe0*/  @!P0 IMAD.U32 R49, RZ, RZ, UR8 ;  /* 0x00000008ff318e24 */ /* 0x00cfee000f8e00ff */
.L_x_71:
[----:B-----5:R-:W-:Y:S01]  /*3ff0*/  @!P2 FSETP.EQ.AND P0, PT, R49, RZ, PT ;  /* 0x000000ff3100a20b */ /* 0x020fe20003f02000 */
[----:B------:R-:W-:Y:S01]  /*4000*/  @!UPT UIADD3 URZ, UPT, UPT, URZ, URZ, URZ ;  /* 0x000000fffffff290 */ /* 0x000fe2000fffe0ff */
[----:B------:R-:W-:Y:S11]  /*4010*/  @!P2 BRA `(.L_x_72) ;  /* 0x000000000014a947 */ /* 0x000ff60003800000 */
[----:B------:R-:W-:Y:S02]  /*4020*/  LOP3.LUT P2, RZ, R88, 0xff, RZ, 0xc0, !PT ;  /* 0x000000ff58ff7812 */ /* 0x000fe4000784c0ff */
[----:B------:R-:W-:Y:S04]  /*4030*/  PLOP3.LUT P0, PT, PT, PT, UP0, 0x80, 0x8 ;  /* 0x000000000008781c */ /* 0x000fe80003f0f008 */
[----:B------:R-:W-:Y:S07]  /*4040*/  PLOP3.LUT P0, PT, P0, PT, PT, 0x8, 0x80 ;  /* 0x000000000080781c */ /* 0x000fee000070e170 */
[----:B------:R-:W-:Y:S11]  /*4050*/  @P2 FSETP.EQ.AND P0, PT, R49, RZ, PT ;  /* 0x000000ff3100220b */ /* 0x000ff60003f02000 */
[----:B------:R-:W-:Y:S02]  /*4060*/  @!UPT UIADD3 URZ, UPT, UPT, URZ, URZ, URZ ;  /* 0x000000fffffff290 */ /* 0x000fe4000fffe0ff */
.L_x_72:
[----:B------:R-:W3:Y:S01]  /*4070*/  SYNCS.PHASECHK.TRANS64.TRYWAIT P2, [UR7+0x50], R14 ;  /* 0x0000500eff0075a7 */ /* 0x000ee20008041107 */
[----:B------:R-:W-:Y:S04]  /*4080*/  ELECT P4, URZ, PT ;  /* 0x0000000000ff782f */ /* 0x000fe80003880000 */
[----:B------:R-:W-:Y:S11]  /*4090*/  PLOP3.LUT P4, PT, P0, P4, PT, 0xf2, 0x2f ;  /* 0x00000000002f781c */ /* 0x000ff60000789e72 */
[----:B------:R-:W-:Y:S02]  /*40a0*/  @!UPT UIADD3 URZ, UPT, UPT, URZ, URZ, URZ ;  /* 0x000000fffffff290 */ /* 0x000fe4000fffe0ff */
[----:B-1----:R-:W-:Y:S05]  /*40b0*/  @!P4 IADD3 R8, P0, PT, R30, 0x580, RZ ;  /* 0x000005801e08c810 */ /* 0x002fea0007f1e0ff */
[----:B--2---:R-:W-:Y:S01]  /*40c0*/  @!P4 IMAD.X R2, RZ, RZ, R31, P0 ;  /* 0x000000ffff02c224 */ /* 0x004fe200000e061f */
[----:B---3--:R-:W-:Y:S07]  /*40d0*/  @!P2 BRA `(.L_x_73) ;  /* 0x000000500070a947 */ /* 0x008fee0003800000 */
.L_x_158:
[----:B------:R-:W-:Y:S01]  /*40e0*/  @!P4 R2UR UR8, R2 ;  /* 0x000000000208c2ca */ /* 0x000fe200000e0000 */
[----:B------:R-:W-:Y:S01]  /*40f0*/  VOTEU.ALL UP1, P4 ;  /* 0x0000000000ff7886 */ /* 0x000fe20002020000 */
[----:B------:R-:W-:Y:S01]  /*4100*/  @!P4 R2UR UR9, R8 ;  /* 0x000000000809c2ca */ /* 0x000fe200000e0000 */
[----:B-1----:R-:W-:Y:S01]  /*4110*/  @!P4 IMAD.MOV.U32 R0, RZ, RZ, 0x2000 ;  /* 0x00002000ff00c424 */ /* 0x002fe200078e00ff */
[----:B------:R-:W-:Y:S01]  /*4120*/  UMOV UR10, 0x0 ;  /* 0x00000000000a7882 */ /* 0x000fe20000000000 */
[----:B------:R-:W-:Y:S01]  /*4130*/  UMOV UR11, 0x10000000 ;  /* 0x10000000000b7882 */ /* 0x000fe20000000000 */
[----:B------:R-:W-:Y:S01]  /*4140*/  @!UP1 UIADD3 UR32, UPT, UPT, UR7, 0x200, URZ ;  /* 0x0000020007209890 */ /* 0x000fe2000fffe0ff */
[----:B------:R-:W-:Y:S06]  /*4150*/  VOTEU.ALL UP1, P4 ;  /* 0x0000000000ff7886 */ /* 0x000fec0002020000 */
[----:B------:R-:W-:Y:S01]  /*4160*/  IMAD.U32 R9, RZ, RZ, UR8 ;  /* 0x00000008ff097e24 */ /* 0x000fe2000f8e00ff */
[----:B------:R-:W-:Y:S01]  /*4170*/  UPRMT UR8, UR37, 0x654, UR33 ;  /* 0x0000065425087896 */ /* 0x000fe20008000021 */
[----:B------:R-:W-:Y:S03]  /*4180*/  IMAD.U32 R8, RZ, RZ, UR9 ;  /* 0x00000009ff087e24 */ /* 0x000fe6000f8e00ff */
[----:B------:R-:W-:Y:S02]  /*4190*/  @!P4 R2UR UR15, R9 ;  /* 0x00000000090fc2ca */ /* 0x000fe400000e0000 */
[----:B------:R-:W-:Y:S02]  /*41a0*/  @!P4 R2UR UR14, R8 ;  /* 0x00000000080ec2ca */ /* 0x000fe400000e0000 */
[----:B------:R-:W-:Y:S05]  /*41b0*/  @!P4 IADD3 R8, P0, PT, R30, 0x580, RZ ;  /* 0x000005801e08c810 */ /* 0x000fea0007f1e0ff */
[----:B------:R-:W-:Y:S06]  /*41c0*/  @!P4 IMAD.X R2, RZ, RZ, R31, P0 ;  /* 0x000000ffff02c224 */ /* 0x000fec00000e061f */
[----:B------:R1:W-:Y:S01]  /*41d0*/  @!UP1 UTMALDG.3D [UR32], [UR14], desc[UR10] ;  /* 0x00000a200e0095b4 */ /* 0x0003e20008011000 */
[----:B------:R1:W-:Y:S01]  /*41e0*/  @!P4 SYNCS.ARRIVE.TRANS64.RED.A0TR RZ, [UR7+0x30], R0 ;  /* 0x00003000ffffc9a7 */ /* 0x0003e20008300407 */
[----:B------:R-:W-:Y:S01]  /*41f0*/  SYNCS.ARRIVE.TRANS64.RED.A1T0 RZ, [UR8], RZ ;  /* 0x000000ffffff79a7 */ /* 0x000fe20008100408 */
[----:B------:R-:W2:Y:S02]  /*4200*/  SYNCS.PHASECHK.TRANS64.TRYWAIT P2, [UR7+0x58], R14 ;  /* 0x0000580eff0075a7 */ /* 0x000ea40008041107 */
[----:B-12---:R-:W-:Y:S05]  /*4210*/  @!P2 BRA `(.L_x_74) ;  /* 0x000000500038a947 */ /* 0x006fea0003800000 */
.L_x_160:
[----:B------:R-:W-:Y:S01]  /*4220*/  @!P4 R2UR UR8, R2 ;  /* 0x000000000208c2ca */ /* 0x000fe200000e0000 */
[----:B------:R-:W-:Y:S01]  /*4230*/  VOTEU.ALL UP1, P4 ;  /* 0x0000000000ff7886 */ /* 0x000fe20002020000 */
[----:B------:R-:W-:Y:S01]  /*4240*/  @!P4 R2UR UR9, R8 ;  /* 0x000000000809c2ca */ /* 0x000fe200000e0000 */
[----:B-1----:R-:W-:Y:S01]  /*4250*/  @!P4 IMAD.MOV.U32 R0, RZ, RZ, 0x2000 ;  /* 0x00002000ff00c424 */ /* 0x002fe200078e00ff */
[----:B------:R-:W-:Y:S01]  /*4260*/  UMOV UR10, 0x0 ;  /* 0x00000000000a7882 */ /* 0x000fe20000000000 */
[----:B------:R-:W-:Y:S01]  /*4270*/  UMOV UR11, 0x10000000 ;  /* 0x10000000000b7882 */ /* 0x000fe20000000000 */
[----:B------:R-:W-:Y:S02]  /*4280*/  @!UP1 UIADD3 UR26, UPT, UPT, UR34, 0x20, URZ ;  /* 0x00000020221a9890 */ /* 0x000fe4000fffe0ff */
[----:B------:R-:W-:Y:S01]  /*4290*/  @!UP1 UIADD3 UR24, UPT, UPT, UR7, 0x2200, URZ ;  /* 0x0000220007189890 */ /* 0x000fe2000fffe0ff */
[----:B------:R-:W-:Y:S01]  /*42a0*/  VOTEU.ALL UP1, P4 ;  /* 0x0000000000ff7886 */ /* 0x000fe20002020000 */
[----:B------:R-:W-:Y:S01]  /*42b0*/  UMOV UR27, UR35 ;  /* 0x00000023001b7c82 */ /* 0x000fe20008000000 */
[----:B------:R-:W-:Y:S02]  /*42c0*/  UMOV UR28, UR36 ;  /* 0x00000024001c7c82 */ /* 0x000fe40008000000 */
        /* <DEDUP_REMOVED lines=12> */
.L_x_162:
[----:B------:R-:W2:Y:S01]  /*4390*/  LDC.64 R12, c[0x0][0xb18] ;  /* 0x0002c600ff0c7b82 */ /* 0x000ea20000000a00 */
[----:B------:R-:W-:Y:S01]  /*43a0*/  @!P4 R2UR UR8, R2 ;  /* 0x000000000208c2ca */ /* 0x000fe200000e0000 */
[----:B------:R-:W-:Y:S01]  /*43b0*/  VOTEU.ALL UP1, P4 ;  /* 0x0000000000ff7886 */ /* 0x000fe20002020000 */
[----:B------:R-:W-:Y:S01]  /*43c0*/  @!P4 R2UR UR9, R8 ;  /* 0x000000000809c2ca */ /* 0x000fe200000e0000 */
[----:B-1----:R-:W-:Y:S01]  /*43d0*/  @!P4 IMAD.MOV.U32 R0, RZ, RZ, 0x2000 ;  /* 0x00002000ff00c424 */ /* 0x002fe200078e00ff */
[----:B------:R-:W-:Y:S03]  /*43e0*/  UMOV UR10, 0x0 ;  /* 0x00000000000a7882 */ /* 0x000fe60000000000 */
[----:B------:R-:W1:Y:S01]  /*43f0*/  @!P1 LDC R2, c[0x0][0xb0c] ;  /* 0x0002c300ff029b82 */ /* 0x000e620000000800 */
[----:B------:R-:W-:Y:S01]  /*4400*/  @!UP1 UIADD3 UR18, UPT, UPT, UR34, 0x40, URZ ;  /* 0x0000004022129890 */ /* 0x000fe2000fffe0ff */
[----:B------:R-:W-:Y:S01]  /*4410*/  @P3 SHF.R.U32.HI R26, RZ, 0x10, R21 ;  /* 0x00000010ff1a3819 */ /* 0x000fe20000011615 */
[----:B------:R-:W-:Y:S01]  /*4420*/  @!UP1 UIADD3 UR16, UPT, UPT, UR7, 0x4200, URZ ;  /* 0x0000420007109890 */ /* 0x000fe2000fffe0ff */
[----:B------:R-:W-:Y:S01]  /*4430*/  VIADD R28, R28, 0x1 ;  /* 0x000000011c1c7836 */ /* 0x000fe20000000000 */
[----:B------:R-:W-:Y:S01]  /*4440*/  VOTEU.ALL UP1, P4 ;  /* 0x0000000000ff7886 */ /* 0x000fe20002020000 */
[----:B------:R-:W-:Y:S01]  /*4450*/  UMOV UR11, 0x10000000 ;  /* 0x10000000000b7882 */ /* 0x000fe20000000000 */
[----:B------:R-:W-:Y:S01]  /*4460*/  UMOV UR19, UR35 ;  /* 0x0000002300137c82 */ /* 0x000fe20008000000 */
[----:B------:R-:W-:Y:S01]  /*4470*/  IMAD.U32 R9, RZ, RZ, UR8 ;  /* 0x00000008ff097e24 */ /* 0x000fe2000f8e00ff */
[----:B------:R-:W-:Y:S01]  /*4480*/  UMOV UR20, UR36 ;  /* 0x0000002400147c82 */ /* 0x000fe20008000000 */
[----:B------:R-:W-:Y:S01]  /*4490*/  IMAD.U32 R8, RZ, RZ, UR9 ;  /* 0x00000009ff087e24 */ /* 0x000fe2000f8e00ff */
[----:B------:R-:W-:Y:S02]  /*44a0*/  UPRMT UR8, UR37, 0x654, UR17 ;  /* 0x0000065425087896 */ /* 0x000fe40008000011 */
[----:B------:R-:W-:Y:S02]  /*44b0*/  @!P4 R2UR UR15, R9 ;  /* 0x00000000090fc2ca */ /* 0x000fe400000e0000 */
[----:B------:R-:W-:Y:S02]  /*44c0*/  @!P4 R2UR UR14, R8 ;  /* 0x00000000080ec2ca */ /* 0x000fe400000e0000 */
[----:B------:R-:W3:Y:S11]  /*44d0*/  LDC.64 R8, c[0x0][0xb10] ;  /* 0x0002c400ff087b82 */ /* 0x000ef60000000a00 */
[----:B------:R1:W-:Y:S01]  /*44e0*/  @!UP1 UTMALDG.3D [UR16], [UR14], desc[UR10] ;  /* 0x00000a100e0095b4 */ /* 0x0003e20008011000 */
[----:B------:R5:W-:Y:S01]  /*44f0*/  @!P4 SYNCS.ARRIVE.TRANS64.RED.A0TR RZ, [UR7+0x40], R0 ;  /* 0x00004000ffffc9a7 */ /* 0x000be20008300407 */
[C---:B---3--:R-:W-:Y:S01]  /*4500*/  @!P1 IMAD.HI.U32 R8, R11.reuse, R8, RZ ;  /* 0x000000080b089227 */ /* 0x048fe200078e00ff */
[----:B--2---:R-:W-:Y:S02]  /*4510*/  @!P1 ISETP.NE.AND P0, PT, R12, 0x1, PT ;  /* 0x000000010c00980c */ /* 0x004fe40003f05270 */
[----:B-1----:R-:W-:Y:S01]  /*4520*/  @!P1 ISETP.NE.AND P2, PT, R2, 0x1, PT ;  /* 0x000000010200980c */ /* 0x002fe20003f45270 */
[----:B------:R-:W-:Y:S01]  /*4530*/  SYNCS.ARRIVE.TRANS64.RED.A1T0 RZ, [UR8], RZ ;  /* 0x000000ffffff79a7 */ /* 0x000fe20008100408 */
[C---:B------:R-:W-:Y:S01]  /*4540*/  @!P1 IMAD.HI.U32 R13, R10.reuse, R13, RZ ;  /* 0x0000000d0a0d9227 */ /* 0x040fe200078e00ff */
[----:B------:R-:W-:Y:S04]  /*4550*/  @!P1 SHF.R.U32.HI R8, RZ, R9, R8 ;  /* 0x00000009ff089219 */ /* 0x000fe80000011608 */
[----:B------:R-:W-:Y:S01]  /*4560*/  @!P1 SEL R8, R11, R8, !P2 ;  /* 0x000000080b089207 */ /* 0x000fe20005000000 */
[----:B------:R-:W1:Y:S01]  /*4570*/  SYNCS.PHASECHK.TRANS64.TRYWAIT P5, [UR7+0x68], R14 ;  /* 0x0000680eff0075a7 */ /* 0x000e6200080a1107 */
[----:B-----5:R-:W2:Y:S02]  /*4580*/  @!P1 LDC R0, c[0x0][0xb20] ;  /* 0x0002c800ff009b82 */ /* 0x020ea40000000800 */
[----:B--2---:R-:W-:Y:S04]  /*4590*/  @!P1 SHF.R.U32.HI R0, RZ, R0, R13 ;  /* 0x00000000ff009219 */ /* 0x004fe8000001160d */
[----:B------:R-:W-:Y:S05]  /*45a0*/  @!P1 SEL R9, R10, R0, !P0 ;  /* 0x000000000a099207 */ /* 0x000fea0004000000 */
[----:B------:R-:W-:Y:S02]  /*45b0*/  @!P1 IMAD.IADD R0, R9, 0x1, -R8 ;  /* 0x0000000109009824 */ /* 0x000fe400078e0a08 */
[----:B------:R-:W-:Y:S02]  /*45c0*/  @!P1 IMAD.IADD R8, R8, 0x1, -R9 ;  /* 0x0000000108089824 */ /* 0x000fe400078e0a09 */
[----:B------:R-:W-:Y:S02]  /*45d0*/  @!P1 IMAD R11, R0, R2, R11 ;  /* 0x00000002000b9224 */ /* 0x000fe400078e020b */
[----:B------:R-:W-:Y:S01]  /*45e0*/  @!P1 IMAD R10, R8, R12, R10 ;  /* 0x0000000c080a9224 */ /* 0x000fe200078e020a */
[----:B-1----:R-:W-:Y:S06]  /*45f0*/  @!P5 BRA `(.L_x_76) ;  /* 0x0000004c0070d947 */ /* 0x002fec0003800000 */
.L_x_164:
[----:B------:R-:W-:Y:S01]  /*4600*/  @!P4 IADD3 R2, P0, PT, R30, 0x580, RZ ;  /* 0x000005801e02c810 */ /* 0x000fe20007f1e0ff */
[----:B------:R-:W-:Y:S01]  /*4610*/  VOTEU.ALL UP1, P4 ;  /* 0x0000000000ff7886 */ /* 0x000fe20002020000 */
[----:B------:R-:W-:Y:S01]  /*4620*/  UMOV UR18, 0x0 ;  /* 0x0000000000127882 */ /* 0x000fe20000000000 */
[----:B------:R-:W-:Y:S01]  /*4630*/  UMOV UR19, 0x10000000 ;  /* 0x1000000000137882 */ /* 0x000fe20000000000 */
[----:B------:R-:W-:Y:S01]  /*4640*/  @!P4 R2UR UR9, R2 ;  /* 0x000000000209c2ca */ /* 0x000fe200000e0000 */
[----:B-1----:R-:W-:Y:S01]  /*4650*/  @!P4 IMAD.X R0, RZ, RZ, R31, P0 ;  /* 0x000000ffff00c224 */ /* 0x002fe200000e061f */
[----:B------:R-:W-:Y:S01]  /*4660*/  @!UP1 UIADD3 UR10, UPT, UPT, UR34, 0x60, URZ ;  /* 0x00000060220a9890 */ /* 0x000fe2000fffe0ff */
[----:B------:R-:W-:Y:S01]  /*4670*/  ISETP.NE.AND P0, PT, R28, 0x2, PT ;  /* 0x000000021c00780c */ /* 0x000fe20003f05270 */
[----:B------:R-:W-:Y:S01]  /*4680*/  UMOV UR11, UR35 ;  /* 0x00000023000b7c82 */ /* 0x000fe20008000000 */
[----:B------:R-:W-:Y:S01]  /*4690*/  UMOV UR12, UR36 ;  /* 0x00000024000c7c82 */ /* 0x000fe20008000000 */
[----:B------:R-:W-:Y:S01]  /*46a0*/  @!P4 R2UR UR8, R0 ;  /* 0x000000000008c2ca */ /* 0x000fe200000e0000 */
[----:B------:R-:W-:Y:S01]  /*46b0*/  IMAD.IADD R14, R10, 0x1, R86 ;  /* 0x000000010a0e7824 */ /* 0x000fe200078e0256 */
[----:B------:R-:W-:Y:S01]  /*46c0*/  @P3 R2UR UR36, R26 ;  /* 0x000000001a2432ca */ /* 0x000fe200000e0000 */
[----:B------:R-:W-:Y:S01]  /*46d0*/  IMAD.IADD R15, R11, 0x1, R87 ;  /* 0x000000010b0f7824 */ /* 0x000fe200078e0257 */
[----:B------:R-:W-:Y:S02]  /*46e0*/  SEL R0, RZ, 0x1, P0 ;  /* 0x00000001ff007807 */ /* 0x000fe40000000000 */
[----:B------:R-:W-:Y:S01]  /*46f0*/  LOP3.LUT R29, R29, 0x1, RZ, 0x3c, !PT ;  /* 0x000000011d1d7812 */ /* 0x000fe200078e3cff */
[----:B------:R-:W-:Y:S01]  /*4700*/  IMAD.U32 R8, RZ, RZ, UR9 ;  /* 0x00000009ff087e24 */ /* 0x000fe2000f8e00ff */
[----:B------:R-:W-:Y:S01]  /*4710*/  @!UP1 UIADD3 UR9, UPT, UPT, UR7, 0x48, URZ ;  /* 0x0000004807099890 */ /* 0x000fe2000fffe0ff */
[----:B------:R-:W-:Y:S02]  /*4720*/  LOP3.LUT R27, R27, R0, RZ, 0x3c, !PT ;  /* 0x000000001b1b7212 */ /* 0x000fe400078e3cff */
[----:B------:R-:W-:Y:S02]  /*4730*/  SEL R28, R28, RZ, P0 ;  /* 0x000000ff1c1c7207 */ /* 0x000fe40000000000 */
[----:B------:R-:W-:Y:S01]  /*4740*/  IMAD.U32 R9, RZ, RZ, UR8 ;  /* 0x00000008ff097e24 */ /* 0x000fe2000f8e00ff */
[----:B------:R-:W-:Y:S01]  /*4750*/  @!P4 R2UR UR14, R8 ;  /* 0x00000000080ec2ca */ /* 0x000fe200000e0000 */
[----:B------:R-:W-:Y:S01]  /*4760*/  @!UP1 UIADD3 UR8, UPT, UPT, UR7, 0x6200, URZ ;  /* 0x0000620007089890 */ /* 0x000fe2000fffe0ff */
[----:B------:R-:W-:Y:S02]  /*4770*/  VOTEU.ALL UP1, P4 ;  /* 0x0000000000ff7886 */ /* 0x000fe40002020000 */
[----:B------:R-:W-:Y:S11]  /*4780*/  @!P4 R2UR UR15, R9 ;  /* 0x00000000090fc2ca */ /* 0x000ff600000e0000 */
[----:B------:R-:W-:Y:S02]  /*4790*/  @!UPT UIADD3 URZ, UPT, UPT, URZ, URZ, URZ ;  /* 0x000000fffffff290 */ /* 0x000fe4000fffe0ff */
[----:B------:R2:W-:Y:S01]  /*47a0*/  @!UP1 UTMALDG.3D [UR8], [UR14], desc[UR18] ;  /* 0x000012080e0095b4 */ /* 0x0005e20008011000 */
[----:B------:R2:W-:Y:S01]  /*47b0*/  @!P4 SYNCS.ARRIVE.TRANS64.RED.A0TR RZ, [UR7+0x48], R25 ;  /* 0x00004819ffffc9a7 */ /* 0x0005e20008300407 */
[----:B------:R-:W-:Y:S01]  /*47c0*/  UPLOP3.LUT UP1, UPT, UPT, UPT, UPT, 0x80, 0x8 ;  /* 0x000000000008789c */ /* 0x000fe20003f2f070 */
[----:B------:R-:W-:Y:S01]  /*47d0*/  SYNCS.ARRIVE.TRANS64.RED.A1T0 RZ, [UR13], RZ ;  /* 0x000000ffffff79a7 */ /* 0x000fe2000810040d */
[----:B------:R-:W-:Y:S09]  /*47e0*/  @P3 BRA `(.L_x_77) ;  /* 0xfffffff000a03947 */ /* 0x000ff2000383ffff */
[----:B------:R-:W-:-:S04]  /*47f0*/  SHF.L.U32 R2, R29, 0x1f, RZ ;  /* 0x0000001f1d027819 */ /* 0x000fc800000006ff */
[----:B------:R-:W1:Y:S02]  /*4800*/  SYNCS.PHASECHK.TRANS64.TRYWAIT P0, [UR7+0x50], R2 ;  /* 0x00005002ff0075a7 */ /* 0x000e640008001107 */
[----:B-1----:R-:W-:Y:S05]  /*4810*/  @!P0 BRA `(.L_x_78) ;  /* 0x0000004c00008947 */ /* 0x002fea0003800000 */
.L_x_166:
[----:B------:R-:W3:Y:S02]  /*4820*/  SYNCS.PHASECHK.TRANS64.TRYWAIT P0, [UR7+0x58], R2 ;  /* 0x00005802ff0075a7 */ /* 0x000ee40008001107 */
[----:B---3--:R-:W-:Y:S05]  /*4830*/  @!P0 BRA `(.L_x_79) ;  /* 0x0000004c00108947 */ /* 0x008fea0003800000 */
.L_x_168:
[----:B------:R-:W3:Y:S02]  /*4840*/  SYNCS.PHASECHK.TRANS64.TRYWAIT P0, [UR7+0x60], R2 ;  /* 0x00006002ff0075a7 */ /* 0x000ee40008001107 */
[----:B---3--:R-:W-:Y:S05]  /*4850*/  @!P0 BRA `(.L_x_80) ;  /* 0x0000004c00208947 */ /* 0x008fea0003800000 */
.L_x_170:
[----:B-1----:R-:W-:-:S07]  /*4860*/  MOV R0, UR7 ;  /* 0x0000000700007c02 */ /* 0x002fce0008000f00 */
.L_x_81:
[----:B-1----:R-:W-:-:S04]  /*4870*/  SHF.L.U32 R2, R29, 0x1f, RZ ;  /* 0x0000001f1d027819 */ /* 0x002fc800000006ff */
[----:B------:R1:W3:Y:S03]  /*4880*/  SYNCS.PHASECHK.TRANS64.TRYWAIT P0, [R0+URZ+0x68], R2 ;  /* 0x00006802000075a7 */ /* 0x0002e600080011ff */
[----:B---3--:R-:W-:Y:S05]  /*4890*/  @!P0 NANOSLEEP.SYNCS 0x989680 ;  /* 0x009896800000895d */ /* 0x008fea0003900000 */
[----:B------:R-:W3:Y:S02]  /*48a0*/  @!P0 SYNCS.PHASECHK.TRANS64 P0, [R0+URZ+0x68], R2 ;  /* 0x00006802000085a7 */ /* 0x000ee400080010ff */
[----:B--23--:R-:W-:Y:S05]  /*48b0*/  @P0 EXIT ;  /* 0x000000000000094d */ /* 0x00cfea0003800000 */
[----:B------:R-:W-:Y:S05]  /*48c0*/  BRA `(.L_x_81) ;  /* 0xfffffffc00e87947 */ /* 0x000fea000383ffff */
.L_x_66:
[----:B------:R-:W-:-:S06]  /*48d0*/  UISETP.GE.AND UP1, UPT, UR8, 0x4, UPT ;  /* 0x000000040800788c */ /* 0x000fcc000bf26270 */
[----:B------:R-:W-:-:S13]  /*48e0*/  PLOP3.LUT P0, PT, PT, PT, UP1, 0x80, 0x8 ;  /* 0x000000000008781c */ /* 0x000fda0003f0f018 */
[----:B------:R-:W-:Y:S05]  /*48f0*/  @!P0 EXIT ;  /* 0x000000000000894d */ /* 0x000fea0003800000 */
[----:B------:R-:W-:Y:S01]  /*4900*/  BAR.SYNC.DEFER_BLOCKING 0x6, 0xa0 ;  /* 0x0182800000007b1d */ /* 0x000fe20000010000 */
[C---:B------:R-:W-:Y:S01]  /*4910*/  IMAD.SHL.U32 R2, R101.reuse, 0x20, RZ ;  /* 0x0000002065027824 */ /* 0x040fe200078e00ff */
[C---:B------:R-:W-:Y:S01]  /*4920*/  SHF.L.U32 R46, R101.reuse, 0x10, RZ ;  /* 0x00000010652e7819 */ /* 0x040fe200000006ff */
[C---:B------:R-:W-:Y:S01]  /*4930*/  IMAD.SHL.U32 R100, R101.reuse, 0x4, RZ ;  /* 0x0000000465647824 */ /* 0x040fe200078e00ff */
[C---:B------:R-:W-:Y:S01]  /*4940*/  LOP3.LUT R102, R101.reuse, 0x60, RZ, 0xc0, !PT ;  /* 0x0000006065667812 */ /* 0x040fe200078ec0ff */
[----:B------:R-:W-:Y:S01]  /*4950*/  HFMA2 R97, -RZ, RZ, 0, 5.9604644775390625e-08 ;  /* 0x00000001ff617431 */ /* 0x000fe200000001ff */
[----:B------:R-:W-:Y:S02]  /*4960*/  UMOV UR48, 0x400 ;  /* 0x0000040000307882 */ /* 0x000fe40000000000 */
[----:B------:R-:W1:Y:S01]  /*4970*/  LDC R91, c[0x0][0x370] ;  /* 0x0000dc00ff5b7b82 */ /* 0x000e620000000800 */
[----:B------:R-:W-:Y:S01]  /*4980*/  ULEA UR48, UR37, UR48, 0x18 ;  /* 0x0000003025307291 */ /* 0x000fe2000f8ec0ff */
[----:B------:R-:W-:Y:S01]  /*4990*/  LOP3.LUT R3, R2, 0xc0, RZ, 0xc0, !PT ;  /* 0x000000c002037812 */ /* 0x000fe200078ec0ff */
[----:B------:R-:W-:Y:S01]  /*49a0*/  HFMA2 R95, -RZ, RZ, 0, 0 ;  /* 0x00000000ff5f7431 */ /* 0x000fe200000001ff */
[----:B------:R-:W-:Y:S01]  /*49b0*/  LOP3.LUT R99, R101, 0x2, RZ, 0xc0, !PT ;  /* 0x0000000265637812 */ /* 0x000fe200078ec0ff */
[----:B------:R-:W-:Y:S01]  /*49c0*/  UIADD3 UR4, UPT, UPT, UR48, 0x200, URZ ;  /* 0x0000020030047890 */ /* 0x000fe2000fffe0ff */
[----:B------:R-:W-:Y:S01]  /*49d0*/  LOP3.LUT R100, R3, 0x18, R100, 0xf8, !PT ;  /* 0x0000001803647812 */ /* 0x000fe200078ef864 */
[----:B------:R-:W-:Y:S01]  /*49e0*/  IMAD.MOV.U32 R45, RZ, RZ, RZ ;  /* 0x000000ffff2d7224 */ /* 0x000fe200078e00ff */
[----:B------:R-:W2:Y:S01]  /*49f0*/  LDC R42, c[0x0][0xb0c] ;  /* 0x0002c300ff2a7b82 */ /* 0x000ea20000000800 */
[----:B------:R-:W-:Y:S01]  /*4a00*/  LOP3.LUT R46, R46, 0x600000, RZ, 0xc0, !PT ;  /* 0x006000002e2e7812 */ /* 0x000fe200078ec0ff */
[----:B------:R-:W-:Y:S01]  /*4a10*/  IMAD.MOV.U32 R105, RZ, RZ, RZ ;  /* 0x000000ffff697224 */ /* 0x000fe200078e00ff */
[----:B------:R-:W-:Y:S01]  /*4a20*/  LOP3.LUT R100, R100, 0xf20, R2, 0xf8, !PT ;  /* 0x00000f2064647812 */ /* 0x000fe200078ef802 */
[----:B------:R-:W-:Y:S01]  /*4a30*/  IMAD.U32 R93, RZ, RZ, UR4 ;  /* 0x00000004ff5d7e24 */ /* 0x000fe2000f8e00ff */
[----:B------:R-:W-:Y:S01]  /*4a40*/  LOP3.LUT R101, R101, 0x4, RZ, 0xc0, !PT ;  /* 0x0000000465657812 */ /* 0x000fe200078ec0ff */
[----:B------:R-:W4:Y:S01]  /*4a50*/  LDCU.64 UR52, c[0x0][0x348] ;  /* 0x00006900ff3477ac */ /* 0x000f220008000a00 */
[----:B------:R-:W-:Y:S01]  /*4a60*/  MOV R96, RZ ;  /* 0x000000ff00607202 */ /* 0x000fe20000000f00 */
[----:B------:R-:W1:Y:S01]  /*4a70*/  LDC R89, c[0x0][0xb20] ;  /* 0x0002c800ff597b82 */ /* 0x000e620000000800 */
[----:B------:R-:W3:Y:S01]  /*4a80*/  LDS R0, [UR48+0x130] ;  /* 0x00013030ff007984 */ /* 0x000ee20008000800 */
[----:B------:R-:W-:Y:S01]  /*4a90*/  IMAD R100, R100, 0x2, R93 ;  /* 0x0000000264647824 */ /* 0x000fe200078e025d */
[----:B------:R-:W1:Y:S03]  /*4aa0*/  LDCU.64 UR38, c[0x0][0x888] ;  /* 0x00011100ff2677ac */ /* 0x000e660008000a00 */
[--C-:B------:R-:W-:Y:S01]  /*4ab0*/  IMAD R99, R99, -0x10, R100.reuse ;  /* 0xfffffff063637824 */ /* 0x100fe200078e0264 */
[----:B------:R-:W1:Y:S01]  /*4ac0*/  LDCU.64 UR44, c[0x0][0x890] ;  /* 0x00011200ff2c77ac */ /* 0x000e620008000a00 */
[----:B------:R-:W1:Y:S01]  /*4ad0*/  LDC R41, c[0x0][0xb30] ;  /* 0x0002cc00ff297b82 */ /* 0x000e620000000800 */
[----:B------:R-:W-:Y:S01]  /*4ae0*/  IMAD R98, R101, -0x10, R100 ;  /* 0xfffffff065627824 */ /* 0x000fe200078e0264 */
[----:B------:R-:W-:Y:S01]  /*4af0*/  UMOV UR49, URZ ;  /* 0x000000ff00317c82 */ /* 0x000fe20008000000 */
[----:B------:R-:W-:-:S05]  /*4b00*/  UMOV UR51, URZ ;  /* 0x000000ff00337c82 */ /* 0x000fca0008000000 */
[----:B------:R-:W1:Y:S08]  /*4b10*/  LDC.64 R84, c[0x0][0xb10] ;  /* 0x0002c400ff547b82 */ /* 0x000e700000000a00 */
[----:B------:R-:W1:Y:S08]  /*4b20*/  LDC.64 R38, c[0x0][0xb18] ;  /* 0x0002c600ff267b82 */ /* 0x000e700000000a00 */
[----:B------:R-:W1:Y:S08]  /*4b30*/  LDC.64 R36, c[0x0][0xb28] ;  /* 0x0002ca00ff247b82 */ /* 0x000e700000000a00 */
[----:B------:R-:W1:Y:S01]  /*4b40*/  LDC.64 R82, c[0x0][0x8b0] ;  /* 0x00022c00ff527b82 */ /* 0x000e620000000a00 */
[----:B---3--:R-:W-:-:S07]  /*4b50*/  IMAD.IADD R46, R0, 0x1, R46 ;  /* 0x00000001002e7824 */ /* 0x008fce00078e022e */
[----:B------:R-:W3:Y:S08]  /*4b60*/  LDC.64 R80, c[0x0][0x8a8] ;  /* 0x00022a00ff507b82 */ /* 0x000ef00000000a00 */
[----:B--2-4-:R-:W1:Y:S02]  /*4b70*/  LDC R90, c[0x0][0x374] ;  /* 0x0000dd00ff5a7b82 */ /* 0x014e640000000800 */
.L_x_125:
[----:B------:R-:W-:Y:S02]  /*4b80*/  LEA R0, R105, UR48, 0x3 ;  /* 0x0000003069007c11 */ /* 0x000fe4000f8e18ff */
[----:B------:R-:W-:Y:S02]  /*4b90*/  SHF.L.U32 R2, R95, 0x1f, RZ ;  /* 0x0000001f5f027819 */ /* 0x000fe400000006ff */
[----:B-1----:R-:W-:Y:S02]  /*4ba0*/  LEA R16, R105, UR48, 0x4 ;  /* 0x0000003069107c11 */ /* 0x002fe4000f8e20ff */
[----:B------:R-:W2:Y:S02]  /*4bb0*/  SYNCS.PHASECHK.TRANS64.TRYWAIT P0, [R0+URZ+0x80], R2 ;  /* 0x00008002000075a7 */ /* 0x000ea400080011ff */
[----:B--23--:R-:W-:Y:S05]  /*4bc0*/  @!P0 BRA `(.L_x_82) ;  /* 0x00000048005c8947 */ /* 0x00cfea0003800000 */
.L_x_171:
[----:B------:R-:W4:Y:S01]  /*4bd0*/  LDC.64 R10, c[0x0][0xb10] ;  /* 0x0002c400ff0a7b82 */ /* 0x000f220000000a00 */
[----:B------:R-:W3:Y:S01]  /*4be0*/  LDS.128 R16, [R16+0x110] ;  /* 0x0001100010107984 */ /* 0x000ee20000000c00 */
[----:B-1----:R-:W-:Y:S01]  /*4bf0*/  ISETP.NE.AND P1, PT, R41, 0x1, PT ;  /* 0x000000012900780c */ /* 0x002fe20003f25270 */
[----:B--2---:R-:W-:Y:S01]  /*4c00*/  VIADD R0, R0, 0x90 ;  /* 0x0000009000007836 */ /* 0x004fe20000000000 */
[----:B------:R-:W-:Y:S04]  /*4c10*/  ISETP.GE.AND P0, PT, R40, 0x1, PT ;  /* 0x000000012800780c */ /* 0x000fe80003f06270 */
[----:B------:R-:W1:Y:S01]  /*4c20*/  LDC.64 R8, c[0x0][0xb18] ;  /* 0x0002c600ff087b82 */ /* 0x000e620000000a00 */
[----:B------:R-:W-:Y:S01]  /*4c30*/  PRMT R0, RZ, 0x654, R0 ;  /* 0x00000654ff007816 */ /* 0x000fe20000000000 */
[----:B------:R-:W-:Y:S01]  /*4c40*/  @!PT LDS RZ, [RZ] ;  /* 0x00000000fffff984 */ /* 0x000fe20000000800 */
[----:B------:R-:W-:Y:S01]  /*4c50*/  @!PT LDS RZ, [RZ] ;  /* 0x00000000fffff984 */ /* 0x000fe20000000800 */
[----:B------:R-:W-:Y:S01]  /*4c60*/  @!PT LDS RZ, [RZ] ;  /* 0x00000000fffff984 */ /* 0x000fe20000000800 */
[----:B------:R-:W-:Y:S01]  /*4c70*/  @!PT LDS RZ, [RZ] ;  /* 0x00000000fffff984 */ /* 0x000fe20000000800 */
[----:B------:R2:W-:Y:S06]  /*4c80*/  MEMBAR.ALL.CTA ;  /* 0x0000000000007992 */ /* 0x0005ec0000008000 */
[----:B--2---:R-:W2:Y:S01]  /*4c90*/  FENCE.VIEW.ASYNC.S ;  /* 0x00000000000073c6 */ /* 0x004ea20000000000 */
[----:B------:R-:W1:Y:S08]  /*4ca0*/  @!P1 LDC R12, c[0x0][0xb20] ;  /* 0x0002c800ff0c9b82 */ /* 0x000e700000000800 */
[----:B------:R-:W1:Y:S01]  /*4cb0*/  @!P1 LDC R7, c[0x0][0xb0c] ;  /* 0x0002c300ff079b82 */ /* 0x000e620000000800 */
[----:B--2---:R2:W-:Y:S01]  /*4cc0*/  SYNCS.ARRIVE.TRANS64.RED.A1T0 RZ, [R0+URZ], RZ ;  /* 0x000000ff00ff79a7 */ /* 0x0045e200081004ff */
[----:B---3--:R-:W-:Y:S04]  /*4cd0*/  LOP3.LUT P4, RZ, R18, 0x1, RZ, 0xc0, !PT ;  /* 0x0000000112ff7812 */ /* 0x008fe8000788c0ff */
[----:B------:R-:W-:Y:S09]  /*4ce0*/  P2R R103, PR, RZ, 0x10 ;  /* 0x00000010ff677803 */ /* 0x000ff20000000000 */
[----:B------:R-:W-:Y:S02]  /*4cf0*/  @P4 MOV R44, R16 ;  /* 0x00000010002c4202 */ /* 0x000fe40000000f00 */
[----:B------:R-:W-:Y:S01]  /*4d00*/  @P4 LOP3.LUT R43, R17, 0xffff, RZ, 0xc0, !PT ;  /* 0x0000ffff112b4812 */ /* 0x000fe200078ec0ff */
[----:B--2-4-:R-:W-:Y:S06]  /*4d10*/  @!P0 BRA `(.L_x_83) ;  /* 0x0000000000a48947 */ /* 0x014fec0003800000 */
[----:B------:R-:W-:Y:S01]  /*4d20*/  IMAD.HI.U32 R0, R90, R39, RZ ;  /* 0x000000275a007227 */ /* 0x000fe200078e00ff */
[----:B------:R-:W-:Y:S02]  /*4d30*/  ISETP.NE.AND P0, PT, R38, 0x1, PT ;  /* 0x000000012600780c */ /* 0x000fe40003f05270 */
[----:B------:R-:W-:Y:S01]  /*4d40*/  ISETP.NE.AND P2, PT, R40, 0x1, PT ;  /* 0x000000012800780c */ /* 0x000fe20003f45270 */
[----:B------:R-:W-:Y:S01]  /*4d50*/  IMAD.HI.U32 R4, R91, R84, RZ ;  /* 0x000000545b047227 */ /* 0x000fe200078e00ff */
[----:B------:R-:W-:Y:S02]  /*4d60*/  SHF.R.U32.HI R0, RZ, R89, R0 ;  /* 0x00000059ff007219 */ /* 0x000fe40000011600 */
[----:B------:R-:W-:Y:S01]  /*4d70*/  ISETP.NE.AND P3, PT, R42, 0x1, PT ;  /* 0x000000012a00780c */ /* 0x000fe20003f65270 */
[----:B------:R-:W-:Y:S01]  /*4d80*/  IMAD.HI.U32 R6, R43, R39, RZ ;  /* 0x000000272b067227 */ /* 0x000fe200078e00ff */
[-C--:B------:R-:W-:Y:S02]  /*4d90*/  SHF.R.U32.HI R4, RZ, R85.reuse, R4 ;  /* 0x00000055ff047219 */ /* 0x080fe40000011604 */
[----:B------:R-:W-:Y:S01]  /*4da0*/  SEL R0, R90, R0, !P0 ;  /* 0x000000005a007207 */ /* 0x000fe20004000000 */
[----:B------:R-:W-:Y:S01]  /*4db0*/  IMAD.HI.U32 R5, R44, R84, RZ ;  /* 0x000000542c057227 */ /* 0x000fe200078e00ff */
[----:B------:R-:W-:Y:S03]  /*4dc0*/  SEL R4, R91, R4, !P3 ;  /* 0x000000045b047207 */ /* 0x000fe60005800000 */
[-C--:B------:R-:W-:Y:S01]  /*4dd0*/  IMAD.HI.U32 R3, R0, R36.reuse, RZ ;  /* 0x0000002400037227 */ /* 0x080fe200078e00ff */
[----:B------:R-:W-:Y:S03]  /*4de0*/  SHF.R.U32.HI R5, RZ, R85, R5 ;  /* 0x00000055ff057219 */ /* 0x000fe60000011605 */
[----:B------:R-:W-:Y:S01]  /*4df0*/  IMAD.HI.U32 R2, R4, R36, RZ ;  /* 0x0000002404027227 */ /* 0x000fe200078e00ff */
[----:B------:R-:W-:Y:S02]  /*4e00*/  @P2 SHF.R.U32.HI R0, RZ, R37, R3 ;  /* 0x00000025ff002219 */ /* 0x000fe40000011603 */
[----:B------:R-:W-:Y:S02]  /*4e10*/  SHF.R.U32.HI R3, RZ, R89, R6 ;  /* 0x00000059ff037219 */ /* 0x000fe40000011606 */
[----:B------:R-:W-:Y:S01]  /*4e20*/  @P2 SHF.R.U32.HI R4, RZ, R37, R2 ;  /* 0x00000025ff042219 */ /* 0x000fe20000011602 */
[----:B------:R-:W-:Y:S01]  /*4e30*/  IMAD R0, R40, R0, RZ ;  /* 0x0000000028007224 */ /* 0x000fe200078e02ff */
[----:B------:R-:W-:Y:S02]  /*4e40*/  SEL R3, R43, R3, !P0 ;  /* 0x000000032b037207 */ /* 0x000fe40004000000 */
[----:B------:R-:W-:Y:S01]  /*4e50*/  SEL R2, R44, R5, !P3 ;  /* 0x000000052c027207 */ /* 0x000fe20005800000 */
[----:B------:R-:W-:Y:S01]  /*4e60*/  IMAD R5, R40, R4, RZ ;  /* 0x0000000428057224 */ /* 0x000fe200078e02ff */
[C---:B------:R-:W-:Y:S01]  /*4e70*/  ISETP.GE.AND P0, PT, R3.reuse, R0, PT ;  /* 0x000000000300720c */ /* 0x040fe20003f06270 */
[C---:B------:R-:W-:Y:S03]  /*4e80*/  IMAD.HI.U32 R0, R3.reuse, R36, RZ ;  /* 0x0000002403007227 */ /* 0x040fe600078e00ff */
[C---:B------:R-:W-:Y:S02]  /*4e90*/  ISETP.GE.OR P0, PT, R2.reuse, R5, P0 ;  /* 0x000000050200720c */ /* 0x040fe40000706670 */
[----:B------:R-:W-:Y:S04]  /*4ea0*/  SHF.R.U32.HI R0, RZ, R37, R0 ;  /* 0x00000025ff007219 */ /* 0x000fe80000011600 */
[C---:B------:R-:W-:Y:S05]  /*4eb0*/  SEL R6, R3.reuse, R0, !P2 ;  /* 0x0000000003067207 */ /* 0x040fea0005000000 */
        /* <DEDUP_REMOVED lines=14> */
[----:B------:R-:W-:Y:S07]  /*4fa0*/  IMAD R43, R3, R38, R43 ;  /* 0x00000026032b7224 */ /* 0x000fee00078e022b */
.L_x_83:
[----:B-1----:R-:W-:Y:S01]  /*4fb0*/  @!P1 ISETP.NE.AND P0, PT, R8, 0x1, PT ;  /* 0x000000010800980c */ /* 0x002fe20003f05270 */
[----:B------:R-:W-:Y:S01]  /*4fc0*/  @!P1 IMAD.HI.U32 R2, R43, R9, RZ ;  /* 0x000000092b029227 */ /* 0x000fe200078e00ff */
[----:B------:R-:W-:Y:S01]  /*4fd0*/  R2UR UR42, R15 ;  /* 0x000000000f2a72ca */ /* 0x000fe200000e0000 */
[----:B------:R-:W-:Y:S01]  /*4fe0*/  BSSY.RECONVERGENT B6, `(.L_x_84) ;  /* 0x0000031000067945 */ /* 0x000fe20003800200 */
[----:B------:R-:W-:Y:S01]  /*4ff0*/  R2UR UR41, R14 ;  /* 0x000000000e2972ca */ /* 0x000fe200000e0000 */
[C---:B------:R-:W-:Y:S01]  /*5000*/  @!P1 IMAD.HI.U32 R0, R44.reuse, R10, RZ ;  /* 0x0000000a2c009227 */ /* 0x040fe200078e00ff */
[----:B------:R-:W-:Y:S02]  /*5010*/  @!P1 SHF.R.U32.HI R2, RZ, R12, R2 ;  /* 0x0000000cff029219 */ /* 0x000fe40000011602 */
[----:B------:R-:W-:Y:S01]  /*5020*/  @!P1 ISETP.NE.AND P2, PT, R7, 0x1, PT ;  /* 0x000000010700980c */ /* 0x000fe20003f45270 */
[----:B------:R-:W-:Y:S01]  /*5030*/  VIADD R105, R105, 0x1 ;  /* 0x0000000169697836 */ /* 0x000fe20000000000 */
[----:B------:R-:W-:Y:S02]  /*5040*/  @!P1 SEL R2, R43, R2, !P0 ;  /* 0x000000022b029207 */ /* 0x000fe40004000000 */
[----:B------:R-:W-:Y:S02]  /*5050*/  @!P1 SHF.R.U32.HI R0, RZ, R11, R0 ;  /* 0x0000000bff009219 */ /* 0x000fe40000011600 */
[----:B------:R-:W-:Y:S01]  /*5060*/  LOP3.LUT P0, RZ, R93, 0x1b0, RZ, 0xc0, !PT ;  /* 0x000001b05dff7812 */ /* 0x000fe2000780c0ff */
[----:B------:R-:W-:Y:S01]  /*5070*/  USHF.L.U32 UR42, UR42, 0x7, URZ ;  /* 0x000000072a2a7899 */ /* 0x000fe200080006ff */
[----:B------:R-:W-:Y:S01]  /*5080*/  @!P1 SEL R3, R44, R0, !P2 ;  /* 0x000000002c039207 */ /* 0x000fe20005000000 */
[----:B------:R-:W-:Y:S01]  /*5090*/  USHF.L.U32 UR41, UR41, 0x7, URZ ;  /* 0x0000000729297899 */ /* 0x000fe200080006ff */
[----:B------:R-:W-:Y:S03]  /*50a0*/  @P4 SHF.R.U32.HI R94, RZ, 0x10, R17 ;  /* 0x00000010ff5e4819 */ /* 0x000fe60000011611 */
[----:B------:R-:W-:Y:S02]  /*50b0*/  @!P1 IMAD.IADD R0, R2, 0x1, -R3 ;  /* 0x0000000102009824 */ /* 0x000fe400078e0a03 */
[----:B------:R-:W-:Y:S02]  /*50c0*/  @!P1 IMAD.IADD R2, R3, 0x1, -R2 ;  /* 0x0000000103029824 */ /* 0x000fe400078e0a02 */
[----:B------:R-:W-:Y:S02]  /*50d0*/  @!P1 IMAD R44, R0, R7, R44 ;  /* 0x00000007002c9224 */ /* 0x000fe400078e022c */
[----:B------:R-:W-:Y:S01]  /*50e0*/  @!P1 IMAD R43, R2, R8, R43 ;  /* 0x00000008022b9224 */ /* 0x000fe200078e022b */
[----:B------:R-:W-:Y:S06]  /*50f0*/  @!P0 BRA `(.L_x_85) ;  /* 0x00000000007c8947 */ /* 0x000fec0003800000 */
[----:B------:R-:W1:Y:S01]  /*5100*/  LDCU.64 UR8, c[0x4][0x80] ;  /* 0x01001000ff0877ac */ /* 0x000e620008000a00 */
[----:B------:R-:W-:Y:S01]  /*5110*/  MOV R2, 0x0 ;  /* 0x0000000000027802 */ /* 0x000fe20000000f00 */
[----:B------:R-:W-:Y:S02]  /*5120*/  HFMA2 R12, -RZ, RZ, 0, 5.9604644775390625e-08 ;  /* 0x00000001ff0c7431 */ /* 0x000fe400000001ff */
[----:B------:R-:W-:Y:S01]  /*5130*/  IMAD.MOV.U32 R8, RZ, RZ, 0x70 ;  /* 0x00000070ff087424 */ /* 0x000fe200078e00ff */
[----:B------:R2:W3:Y:S01]  /*5140*/  LDC.64 R14, c[0x4][R2] ;  /* 0x01000000020e7b82 */ /* 0x0004e20000000a00 */
[----:B------:R-:W4:Y:S01]  /*5150*/  LDCU.64 UR6, c[0x4][0x88] ;  /* 0x01001100ff0677ac */ /* 0x000f220008000a00 */
[----:B------:R-:W-:Y:S01]  /*5160*/  IMAD.MOV.U32 R13, RZ, RZ, RZ ;  /* 0x000000ffff0d7224 */ /* 0x000fe200078e00ff */
[----:B------:R-:W2:Y:S01]  /*5170*/  LDCU.64 UR4, c[0x4][0x8] ;  /* 0x01000100ff0477ac */ /* 0x000ea20008000a00 */
[----:B-1----:R-:W-:Y:S01]  /*5180*/  MOV R5, UR9 ;  /* 0x0000000900057c02 */ /* 0x002fe20008000f00 */
[----:B------:R-:W-:Y:S01]  /*5190*/  IMAD.U32 R4, RZ, RZ, UR8 ;  /* 0x00000008ff047e24 */ /* 0x000fe2000f8e00ff */
[----:B----4-:R-:W-:Y:S01]  /*51a0*/  MOV R7, UR7 ;  /* 0x0000000700077c02 */ /* 0x010fe20008000f00 */
[----:B------:R-:W-:Y:S01]  /*51b0*/  IMAD.U32 R6, RZ, RZ, UR6 ;  /* 0x00000006ff067e24 */ /* 0x000fe2000f8e00ff */
[----:B--2---:R-:W-:Y:S01]  /*51c0*/  MOV R11, UR5 ;  /* 0x00000005000b7c02 */ /* 0x004fe20008000f00 */
[----:B------:R-:W-:Y:S02]  /*51d0*/  IMAD.U32 R10, RZ, RZ, UR4 ;  /* 0x00000004ff0a7e24 */ /* 0x000fe4000f8e00ff */
[----:B------:R-:W-:Y:S07]  /*51e0*/  LEPC R20, `(.L_x_86) ;  /* 0x000000001014794e */ /* 0x000fee0000000000 */
[----:B---3-5:R-:W-:Y:S05]  /*51f0*/  CALL.ABS.NOINC R14 ;  /* 0x000000000e007343 */ /* 0x028fea0003c00000 */
.L_x_86:
[----:B------:R-:W1:Y:S01]  /*5200*/  LDCU.64 UR8, c[0x4][0x80] ;  /* 0x01001000ff0877ac */ /* 0x000e620008000a00 */
[----:B------:R-:W2:Y:S01]  /*5210*/  LDC.64 R2, c[0x4][R2] ;  /* 0x0100000002027b82 */ /* 0x000ea20000000a00 */
[----:B------:R-:W-:Y:S02]  /*5220*/  HFMA2 R12, -RZ, RZ, 0, 5.9604644775390625e-08 ;  /* 0x00000001ff0c7431 */ /* 0x000fe400000001ff */
[----:B------:R-:W-:Y:S02]  /*5230*/  IMAD.MOV.U32 R8, RZ, RZ, 0x70 ;  /* 0x00000070ff087424 */ /* 0x000fe400078e00ff */
[----:B------:R-:W-:Y:S01]  /*5240*/  IMAD.MOV.U32 R13, RZ, RZ, RZ ;  /* 0x000000ffff0d7224 */ /* 0x000fe200078e00ff */
[----:B------:R-:W3:Y:S01]  /*5250*/  LDCU.64 UR6, c[0x4][0x88] ;  /* 0x01001100ff0677ac */ /* 0x000ee20008000a00 */
[----:B------:R-:W4:Y:S01]  /*5260*/  LDCU.64 UR4, c[0x4][0x8] ;  /* 0x01000100ff0477ac */ /* 0x000f220008000a00 */
[----:B-1----:R-:W-:Y:S02]  /*5270*/  MOV R4, UR8 ;  /* 0x0000000800047c02 */ /* 0x002fe40008000f00 */
[----:B------:R-:W-:Y:S02]  /*5280*/  MOV R5, UR9 ;  /* 0x0000000900057c02 */ /* 0x000fe40008000f00 */
[----:B---3--:R-:W-:Y:S01]  /*5290*/  MOV R7, UR7 ;  /* 0x0000000700077c02 */ /* 0x008fe20008000f00 */
[----:B------:R-:W-:Y:S01]  /*52a0*/  IMAD.U32 R6, RZ, RZ, UR6 ;  /* 0x00000006ff067e24 */ /* 0x000fe2000f8e00ff */
[----:B----4-:R-:W-:Y:S01]  /*52b0*/  MOV R11, UR5 ;  /* 0x00000005000b7c02 */ /* 0x010fe20008000f00 */
[----:B------:R-:W-:Y:S02]  /*52c0*/  IMAD.U32 R10, RZ, RZ, UR4 ;  /* 0x00000004ff0a7e24 */ /* 0x000fe4000f8e00ff */
[----:B------:R-:W-:Y:S07]  /*52d0*/  LEPC R20, `(.L_x_85) ;  /* 0x000000001014794e */ /* 0x000fee0000000000 */
[----:B--2---:R-:W-:Y:S05]  /*52e0*/  CALL.ABS.NOINC R2 ;  /* 0x0000000002007343 */ /* 0x004fea0003c00000 */
.L_x_85:
[----:B------:R-:W-:Y:S05]  /*52f0*/  BSYNC.RECONVERGENT B6 ;  /* 0x0000000000067941 */ /* 0x000fea0003800200 */
.L_x_84:
[----:B------:R-:W-:Y:S01]  /*5300*/  ISETP.NE.U32.AND P4, PT, R82, RZ, PT ;  /* 0x000000ff5200720c */ /* 0x000fe20003f85070 */
[----:B------:R-:W-:Y:S01]  /*5310*/  UISETP.NE.AND UP2, UPT, UR50, URZ, UPT ;  /* 0x000000ff3200728c */ /* 0x000fe2000bf45270 */
[----:B------:R-:W-:Y:S01]  /*5320*/  ISETP.NE.U32.AND P2, PT, RZ, UR38, PT ;  /* 0x00000026ff007c0c */ /* 0x000fe2000bf45070 */
[----:B------:R-:W-:Y:S01]  /*5330*/  UISETP.NE.U32.AND UP1, UPT, UR44, URZ, UPT ;  /* 0x000000ff2c00728c */ /* 0x000fe2000bf25070 */
[----:B------:R-:W-:Y:S01]  /*5340*/  ISETP.NE.AND.EX P4, PT, R83, RZ, PT, P4 ;  /* 0x000000ff5300720c */ /* 0x000fe20003f85340 */
[----:B------:R-:W-:Y:S01]  /*5350*/  UPLOP3.LUT UP0, UPT, UPT, UPT, UPT, 0x40, 0x4 ;  /* 0x000000000004789c */ /* 0x000fe20003f0e870 */
[----:B------:R-:W-:Y:S01]  /*5360*/  ISETP.NE.AND.EX P2, PT, RZ, UR39, PT, P2 ;  /* 0x00000027ff007c0c */ /* 0x000fe2000bf45320 */
[----:B------:R-:W-:Y:S01]  /*5370*/  UISETP.NE.AND.EX UP1, UPT, UR45, URZ, UPT, UP1 ;  /* 0x000000ff2d00728c */ /* 0x000fe2000bf25310 */
[----:B------:R-:W-:Y:S04]  /*5380*/  PLOP3.LUT P1, PT, PT, PT, UP2, 0x80, 0x8 ;  /* 0x000000000008781c */ /* 0x000fe80003f2f028 */
[----:B------:R-:W-:Y:S06]  /*5390*/  @UP2 UPLOP3.LUT UP0, UPT, UPT, UPT, UP1, 0x80, 0x8 ;  /* 0x000000000008289c */ /* 0x000fec0003f0f010 */
[----:B------:R-:W-:Y:S01]  /*53a0*/  PLOP3.LUT P0, PT, PT, PT, UP0, 0x80, 0x8 ;  /* 0x000000000008781c */ /* 0x000fe20003f0f008 */
[----:B------:R-:W-:Y:S01]  /*53b0*/  @!UPT UIADD3 URZ, UPT, UPT, URZ, URZ, URZ ;  /* 0x000000fffffff290 */ /* 0x000fe2000fffe0ff */
[----:B------:R-:W-:Y:S11]  /*53c0*/  BRA.U !UP1, `(.L_x_87) ;  /* 0x0000000109387547 */ /* 0x000ff6000b800000 */
[----:B------:R-:W-:Y:S01]  /*53d0*/  UISETP.NE.U32.AND UP0, UPT, UR38, URZ, UPT ;  /* 0x000000ff2600728c */ /* 0x000fe2000bf05070 */
[----:B------:R-:W-:Y:S02]  /*53e0*/  HFMA2 R0, -RZ, RZ, 0, 5.9604644775390625e-08 ;  /* 0x00000001ff007431 */ /* 0x000fe400000001ff */
[----:B------:R-:W-:Y:S01]  /*53f0*/  IMAD.MOV.U32 R88, RZ, RZ, 0x1 ;  /* 0x00000001ff587424 */ /* 0x000fe200078e00ff */
[----:B------:R-:W-:Y:S06]  /*5400*/  UISETP.NE.AND.EX UP0, UPT, UR39, URZ, UPT, UP0 ;  /* 0x000000ff2700728c */ /* 0x000fec000bf05300 */
[----:B------:R-:W-:Y:S05]  /*5410*/  PLOP3.LUT P3, PT, PT, PT, UP0, 0x80, 0x8 ;  /* 0x000000000008781c */ /* 0x000fea0003f6f008 */
[----:B------:R-:W1:Y:S01]  /*5420*/  @UP0 LDCU.64 UR6, c[0x0][0x888] ;  /* 0x00011100ff0607ac */ /* 0x000e620008000a00 */
[----:B------:R-:W-:Y:S07]  /*5430*/  @UP0 UIMAD UR4, UR36, UR44, URZ ;  /* 0x0000002c240402a4 */ /* 0x000fee000f8e02ff */
[----:B------:R-:W-:Y:S01]  /*5440*/  @!P3 PRMT R88, R0, 0x7610, R88 ;  /* 0x000076100058b816 */ /* 0x000fe20000000058 */
[----:B-1----:R-:W-:Y:S03]  /*5450*/  @UP0 UIMAD.WIDE UR6, UR4, 0x4, UR6 ;  /* 0x00000004040608a5 */ /* 0x002fe6000f8e0206 */
[----:B------:R-:W1:Y:S03]  /*5460*/  @!UP0 LDCU UR4, c[0x0][0x880] ;  /* 0x00011000ff0487ac */ /* 0x000e660008000800 */
[----:B------:R-:W-:Y:S01]  /*5470*/  IMAD.U32 R2, RZ, RZ, UR6 ;  /* 0x00000006ff027e24 */ /* 0x000fe2000f8e00ff */
[----:B------:R-:W-:Y:S05]  /*5480*/  MOV R3, UR7 ;  /* 0x0000000700037c02 */ /* 0x000fea0008000f00 */
[----:B-----5:R2:W5:Y:S02]  /*5490*/  @P3 LDG.E R49, desc[UR46][R2.64] ;  /* 0x0000002e02313981 */ /* 0x020564000c1e1900 */
[----:B-12---:R-:W-:Y:S02]  /*54a0*/  @!P3 IMAD.U32 R49, RZ, RZ, UR4 ;  /* 0x00000004ff31be24 */ /* 0x006fe4000f8e00ff */
.L_x_87:
[----:B------:R-:W-:Y:S05]  /*54b0*/  @!P4 BRA `(.L_x_88) ;  /* 0x000000000020c947 */ /* 0x000fea0003800000 */
[----:B------:R-:W-:Y:S04]  /*54c0*/  ISETP.NE.U32.AND P3, PT, R80, RZ, PT ;  /* 0x000000ff5000720c */ /* 0x000fe80003f65070 */
[----:B------:R-:W-:Y:S11]  /*54d0*/  ISETP.NE.AND.EX P3, PT, R81, RZ, PT, P3 ;  /* 0x000000ff5100720c */ /* 0x000ff60003f65330 */
[----:B------:R-:W-:Y:S02]  /*54e0*/  @!UPT UIADD3 URZ, UPT, UPT, URZ, URZ, URZ ;  /* 0x000000fffffff290 */ /* 0x000fe4000fffe0ff */
[----:B------:R-:W1:Y:S01]  /*54f0*/  @P3 LDC.64 R2, c[0x0][0x8a8] ;  /* 0x00022a00ff023b82 */ /* 0x000e620000000a00 */
[----:B------:R-:W-:Y:S04]  /*5500*/  @P3 IMAD R0, R82, UR36, RZ ;  /* 0x0000002452003c24 */ /* 0x000fe8000f8e02ff */
[----:B-1----:R-:W-:Y:S05]  /*5510*/  @P3 IMAD.WIDE R2, R0, 0x4, R2 ;  /* 0x0000000400023825 */ /* 0x002fea00078e0202 */
[----:B-----5:R1:W5:Y:S02]  /*5520*/  @P3 LDG.E R47, desc[UR46][R2.64] ;  /* 0x0000002e022f3981 */ /* 0x020364000c1e1900 */
[----:B-1----:R-:W2:Y:S02]  /*5530*/  @!P3 LDC R47, c[0x0][0x8a0] ;  /* 0x00022800ff2fbb82 */ /* 0x002ea40000000800 */
.L_x_88:
[----:B-----5:R-:W-:Y:S01]  /*5540*/  FSETP.NEU.AND P3, PT, R49, RZ, PT ;  /* 0x000000ff3100720b */ /* 0x020fe20003f6d000 */
[----:B------:R-:W-:Y:S01]  /*5550*/  BSSY B1, `(.L_x_89) ;  /* 0x0000039000017945 */ /* 0x000fe20003800000 */
[----:B------:R-:W-:Y:S01]  /*5560*/  SEL R3, RZ, 0xffffffff, P2 ;  /* 0xffffffffff037807 */ /* 0x000fe20001000000 */
[----:B------:R-:W-:Y:S01]  /*5570*/  IMAD.MOV.U32 R66, RZ, RZ, 0x1 ;  /* 0x00000001ff427424 */ /* 0x000fe200078e00ff */
[----:B------:R-:W-:Y:S01]  /*5580*/  @P1 LOP3.LUT P2, RZ, R88, 0xff, RZ, 0xc0, !PT ;  /* 0x000000ff58ff1812 */ /* 0x000fe2000784c0ff */
[----:B------:R-:W-:Y:S01]  /*5590*/  IMAD R48, R45, 0x80, R46 ;  /* 0x000000802d307824 */ /* 0x000fe200078e022e */
[----:B------:R-:W-:Y:S01]  /*55a0*/  @P1 SEL R0, RZ, 0xffffffff, P3 ;  /* 0xffffffffff001807 */ /* 0x000fe20001800000 */
[----:B------:R-:W-:Y:S01]  /*55b0*/  IMAD R106, R101, -0x10, R99 ;  /* 0xfffffff0656a7824 */ /* 0x000fe200078e0263 */
[----:B------:R-:W-:Y:S01]  /*55c0*/  LOP3.LUT R97, R97, 0x1, RZ, 0x3c, !PT ;  /* 0x0000000161617812 */ /* 0x000fe200078e3cff */
[----:B------:R-:W-:Y:S01]  /*55d0*/  IMAD.MOV.U32 R65, RZ, RZ, RZ ;  /* 0x000000ffff417224 */ /* 0x000fe200078e00ff */
[----:B------:R-:W-:Y:S02]  /*55e0*/  @P0 SEL R0, R3, R0, !P2 ;  /* 0x0000000003000207 */ /* 0x000fe40005000000 */
[----:B------:R-:W-:Y:S02]  /*55f0*/  CS2R R78, SRZ ;  /* 0x00000000004e7805 */ /* 0x000fe4000001ff00 */
[----:B------:R-:W-:Y:S02]  /*5600*/  LEA R64, R45, UR48, 0x3 ;  /* 0x000000302d407c11 */ /* 0x000fe4000f8e18ff */
[----:B------:R-:W-:Y:S02]  /*5610*/  CS2R R76, SRZ ;  /* 0x00000000004c7805 */ /* 0x000fe4000001ff00 */
[----:B------:R-:W-:Y:S02]  /*5620*/  @P1 LOP3.LUT R0, R0, 0x1, RZ, 0xc0, !PT ;  /* 0x0000000100001812 */ /* 0x000fe400078ec0ff */
[----:B------:R-:W-:Y:S02]  /*5630*/  CS2R R70, SRZ ;  /* 0x0000000000467805 */ /* 0x000fe4000001ff00 */
[----:B------:R-:W-:Y:S02]  /*5640*/  PLOP3.LUT P2, PT, PT, PT, UP1, 0x80, 0x8 ;  /* 0x000000000008781c */ /* 0x000fe40003f4f018 */
[----:B------:R-:W-:Y:S02]  /*5650*/  CS2R R68, SRZ ;  /* 0x0000000000447805 */ /* 0x000fe4000001ff00 */
[----:B------:R-:W-:Y:S02]  /*5660*/  ISETP.NE.U32.OR P5, PT, R0, 0x1, !P1 ;  /* 0x000000010000780c */ /* 0x000fe40004fa5470 */
[----:B------:R-:W-:Y:S02]  /*5670*/  CS2R R62, SRZ ;  /* 0x00000000003e7805 */ /* 0x000fe4000001ff00 */
[----:B------:R-:W-:Y:S02]  /*5680*/  LOP3.LUT P4, R104, R88, 0xff, RZ, 0xc0, !PT ;  /* 0x000000ff58687812 */ /* 0x000fe4000788c0ff */
[----:B------:R-:W-:Y:S02]  /*5690*/  CS2R R60, SRZ ;  /* 0x00000000003c7805 */ /* 0x000fe4000001ff00 */
[----:B------:R-:W-:Y:S02]  /*56a0*/  SEL R2, RZ, 0xffffffff, P3 ;  /* 0xffffffffff027807 */ /* 0x000fe40001800000 */
[----:B------:R-:W-:Y:S02]  /*56b0*/  CS2R R58, SRZ ;  /* 0x00000000003a7805 */ /* 0x000fe4000001ff00 */
[----:B------:R-:W-:Y:S02]  /*56c0*/  P2R R107, PR, RZ, 0x20 ;  /* 0x00000020ff6b7803 */ /* 0x000fe40000000000 */
[----:B------:R-:W-:Y:S02]  /*56d0*/  CS2R R56, SRZ ;  /* 0x0000000000387805 */ /* 0x000fe4000001ff00 */
[----:B------:R-:W-:Y:S02]  /*56e0*/  @P2 SEL R2, R3, R2, !P4 ;  /* 0x0000000203022207 */ /* 0x000fe40006000000 */
[----:B------:R-:W-:Y:S02]  /*56f0*/  @P5 SHF.L.U32 R0, R97, 0x1f, RZ ;  /* 0x0000001f61005819 */ /* 0x000fe400000006ff */
[----:B------:R-:W-:Y:S02]  /*5700*/  LOP3.LUT R2, R2, 0x1, RZ, 0xc0, !PT ;  /* 0x0000000102027812 */ /* 0x000fe400078ec0ff */
[----:B------:R1:W3:Y:S02]  /*5710*/  @P5 SYNCS.PHASECHK.TRANS64.TRYWAIT P1, [UR48+0x30], R0 ;  /* 0x00003000ff0055a7 */ /* 0x0002e40008021130 */
[----:B------:R-:W-:Y:S04]  /*5720*/  ISETP.NE.U32.AND P2, PT, R2, 0x1, PT ;  /* 0x000000010200780c */ /* 0x000fe80003f45070 */
[----:B------:R-:W-:Y:S02]  /*5730*/  P2R R67, PR, RZ, 0x4 ;  /* 0x00000004ff437803 */ /* 0x000fe40000000000 */
[----:B-1----:R-:W-:Y:S04]  /*5740*/  SHF.L.U32 R0, R96, 0x1f, RZ ;  /* 0x0000001f60007819 */ /* 0x002fe800000006ff */
[----:B------:R1:W4:Y:S01]  /*5750*/  SYNCS.PHASECHK.TRANS64.TRYWAIT P0, [R64+URZ+0xa0], R0 ;  /* 0x0000a000400075a7 */ /* 0x00032200080011ff */
[----:B---3--:R-:W-:Y:S01]  /*5760*/  @P5 SEL R66, RZ, 0x1, !P1 ;  /* 0x00000001ff425807 */ /* 0x008fe20004800000 */
[----:B-1----:R-:W-:Y:S06]  /*5770*/  @!P5 BRA `(.L_x_90) ;  /* 0x000000000058d947 */ /* 0x002fec0003800000 */
[----:B------:R-:W-:Y:S01]  /*5780*/  IMAD.MOV.U32 R79, RZ, RZ, RZ ;  /* 0x000000ffff4f7224 */ /* 0x000fe200078e00ff */
[----:B------:R-:W-:Y:S01]  /*5790*/  ISETP.NE.AND P1, PT, R66, RZ, PT ;  /* 0x000000ff4200720c */ /* 0x000fe20003f25270 */
[----:B------:R-:W-:Y:S01]  /*57a0*/  BSSY B0, `(.L_x_91) ;  /* 0x000000c000007945 */ /* 0x000fe20003800000 */
[----:B------:R-:W-:Y:S02]  /*57b0*/  CS2R R58, SRZ ;  /* 0x00000000003a7805 */ /* 0x000fe4000001ff00 */
[----:B------:R-:W-:Y:S02]  /*57c0*/  CS2R R56, SRZ ;  /* 0x0000000000387805 */ /* 0x000fe4000001ff00 */
[----:B------:R-:W-:Y:S02]  /*57d0*/  CS2R R62, SRZ ;  /* 0x00000000003e7805 */ /* 0x000fe4000001ff00 */
[----:B------:R-:W-:Y:S02]  /*57e0*/  CS2R R60, SRZ ;  /* 0x00000000003c7805 */ /* 0x000fe4000001ff00 */
[----:B------:R-:W-:Y:S02]  /*57f0*/  CS2R R70, SRZ ;  /* 0x0000000000467805 */ /* 0x000fe4000001ff00 */
[----:B------:R-:W-:Y:S02]  /*5800*/  CS2R R68, SRZ ;  /* 0x0000000000447805 */ /* 0x000fe4000001ff00 */
[----:B------:R-:W-:Y:S01]  /*5810*/  CS2R R76, SRZ ;  /* 0x00000000004c7805 */ /* 0x000fe2000001ff00 */
[----:B------:R-:W-:Y:S06]  /*5820*/  @P1 BRA `(.L_x_92) ;  /* 0x00000000000c1947 */ /* 0x000fec0003800000 */
[----:B------:R-:W-:Y:S04]  /*5830*/  SHF.L.U32 R3, R97, 0x1f, RZ ;  /* 0x0000001f61037819 */ /* 0x000fe800000006ff */
[----:B------:R-:W1:Y:S02]  /*5840*/  SYNCS.PHASECHK.TRANS64.TRYWAIT P1, [UR48+0x30], R3 ;  /* 0x00003003ff0075a7 */ /* 0x000e640008021130 */
[----:B-1----:R-:W-:Y:S05]  /*5850*/  @!P1 BRA `(.L_x_93) ;  /* 0x0000003c004c9947 */ /* 0x002fea0003800000 */
.L_x_92:
[----:B------:R-:W-:Y:S05]  /*5860*/  BSYNC B0 ;  /* 0x0000000000007941 */ /* 0x000fea0003800000 */
.L_x_91:
[----:B------:R-:W-:Y:S01]  /*5870*/  ISETP.NE.AND P1, PT, R67, RZ, PT ;  /* 0x000000ff4300720c */ /* 0x000fe20003f25270 */
[----:B------:R-:W-:Y:S11]  /*5880*/  HFMA2 R65, -RZ, RZ, 0, 5.9604644775390625e-08 ;  /* 0x00000001ff417431 */ /* 0x000ff600000001ff */
[----:B------:R-:W-:Y:S01]  /*5890*/  @!UPT UIADD3 URZ, UPT, UPT, URZ, URZ, URZ ;  /* 0x000000fffffff290 */ /* 0x000fe2000fffe0ff */
[----:B------:R3:W1:Y:S04]  /*58a0*/  @P1 LDS.128 R56, [R100] ;  /* 0x0000000064381984 */ /* 0x0006680000000c00 */
[----:B------:R3:W1:Y:S04]  /*58b0*/  @P1 LDS.128 R60, [R99+0x10] ;  /* 0x00001000633c1984 */ /* 0x0006680000000c00 */
[----:B------:R3:W1:Y:S04]  /*58c0*/  @P1 LDS.128 R68, [R98+0x20] ;  /* 0x0000200062441984 */ /* 0x0006680000000c00 */
[----:B------:R3:W1:Y:S02]  /*58d0*/  @P1 LDS.128 R76, [R106+0x30] ;  /* 0x000030006a4c1984 */ /* 0x0006640000000c00 */
.L_x_90:
[----:B------:R-:W-:Y:S05]  /*58e0*/  BSYNC B1 ;  /* 0x0000000000017941 */ /* 0x000fea0003800000 */
.L_x_89:
[----:B-1----:R-:W-:Y:S04]  /*58f0*/  SHF.R.U32.HI R2, RZ, 0x15, R48 ;  /* 0x00000015ff027819 */ /* 0x002fe80000011630 */
[----:B------:R-:W-:Y:S01]  /*5900*/  LOP3.LUT P1, RZ, R2, 0x3, R92, 0x48, !PT ;  /* 0x0000000302ff7812 */ /* 0x000fe2000782485c */
[----:B------:R-:W-:Y:S01]  /*5910*/  @!UPT UIADD3 URZ, UPT, UPT, URZ, URZ, URZ ;  /* 0x000000fffffff290 */ /* 0x000fe2000fffe0ff */
[----:B----4-:R-:W-:Y:S11]  /*5920*/  @P0 BRA `(.L_x_94) ;  /* 0x0000000000080947 */ /* 0x010ff60003800000 */
[----:B------:R-:W1:Y:S02]  /*5930*/  SYNCS.PHASECHK.TRANS64.TRYWAIT P0, [R64+URZ+0xa0], R0 ;  /* 0x0000a000400075a7 */ /* 0x000e6400080011ff */
[----:B-1----:R-:W-:Y:S05]  /*5940*/  @!P0 BRA `(.L_x_95) ;  /* 0x0000003c00288947 */ /* 0x002fea0003800000 */
.L_x_94:
[----:B------:R-:W-:Y:S05]  /*5950*/  @!P1 BRA `(.L_x_96) ;  /* 0x0000000000409947 */ /* 0x000fea0003800000 */
[----:B------:R-:W4:Y:S01]  /*5960*/  LDCU.64 UR8, c[0x4][0x70] ;  /* 0x01000e00ff0877ac */ /* 0x000f220008000a00 */
[----:B------:R-:W-:Y:S01]  /*5970*/  MOV R3, 0x0 ;  /* 0x0000000000037802 */ /* 0x000fe20000000f00 */
[----:B------:R-:W-:Y:S02]  /*5980*/  HFMA2 R12, -RZ, RZ, 0, 5.9604644775390625e-08 ;  /* 0x00000001ff0c7431 */ /* 0x000fe400000001ff */
[----:B------:R-:W-:Y:S02]  /*5990*/  IMAD.MOV.U32 R8, RZ, RZ, 0x192 ;  /* 0x00000192ff087424 */ /* 0x000fe400078e00ff */
[----:B------:R-:W-:Y:S01]  /*59a0*/  IMAD.MOV.U32 R13, RZ, RZ, RZ ;  /* 0x000000ffff0d7224 */ /* 0x000fe200078e00ff */
[----:B------:R-:W5:Y:S01]  /*59b0*/  LDCU.64 UR6, c[0x4][0x78] ;  /* 0x01000f00ff0677ac */ /* 0x000f620008000a00 */
[----:B------:R-:W1:Y:S01]  /*59c0*/  LDC.64 R2, c[0x4][R3] ;  /* 0x0100000003027b82 */ /* 0x000e620000000a00 */
[----:B------:R-:W2:Y:S01]  /*59d0*/  LDCU.64 UR4, c[0x4][0x10] ;  /* 0x01000200ff0477ac */ /* 0x000ea20008000a00 */
[----:B----4-:R-:W-:Y:S01]  /*59e0*/  MOV R5, UR9 ;  /* 0x0000000900057c02 */ /* 0x010fe20008000f00 */
[----:B------:R-:W-:Y:S01]  /*59f0*/  IMAD.U32 R4, RZ, RZ, UR8 ;  /* 0x00000008ff047e24 */ /* 0x000fe2000f8e00ff */
[----:B-----5:R-:W-:Y:S01]  /*5a00*/  MOV R7, UR7 ;  /* 0x0000000700077c02 */ /* 0x020fe20008000f00 */
[----:B------:R-:W-:Y:S01]  /*5a10*/  IMAD.U32 R6, RZ, RZ, UR6 ;  /* 0x00000006ff067e24 */ /* 0x000fe2000f8e00ff */
[----:B--2---:R-:W-:Y:S01]  /*5a20*/  MOV R11, UR5 ;  /* 0x00000005000b7c02 */ /* 0x004fe20008000f00 */
[----:B------:R-:W-:Y:S02]  /*5a30*/  IMAD.U32 R10, RZ, RZ, UR4 ;  /* 0x00000004ff0a7e24 */ /* 0x000fe4000f8e00ff */
[----:B------:R-:W-:Y:S07]  /*5a40*/  LEPC R20, `(.L_x_96) ;  /* 0x000000001014794e */ /* 0x000fee0000000000 */
[----:B-1-3--:R-:W-:Y:S05]  /*5a50*/  CALL.ABS.NOINC R2 ;  /* 0x0000000002007343 */ /* 0x00afea0003c00000 */
.L_x_96:
[----:B------:R-:W-:Y:S05]  /*5a60*/  WARPSYNC.ALL ;  /* 0x0000000000007948 */ /* 0x000fea0003800000 */
[----:B------:R-:W-:Y:S01]  /*5a70*/  R2UR UR4, R48 ;  /* 0x00000000300472ca */ /* 0x000fe200000e0000 */
[--C-:B------:R-:W-:Y:S01]  /*5a80*/  HADD2.F32 R50, -RZ, R56.reuse.H0_H0 ;  /* 0x20000038ff327230 */ /* 0x100fe20000004100 */
[----:B------:R-:W-:Y:S01]  /*5a90*/  ISETP.NE.AND P0, PT, R102, RZ, PT ;  /* 0x000000ff6600720c */ /* 0x000fe20003f05270 */
[----:B------:R-:W-:Y:S01]  /*5aa0*/  HADD2.F32 R51, -RZ, R56.H1_H1 ;  /* 0x30000038ff337230 */ /* 0x000fe20000004100 */
[----:B------:R-:W-:Y:S01]  /*5ab0*/  BSSY.RECONVERGENT B0, `(.L_x_97) ;  /* 0x0000086000007945 */ /* 0x000fe20003800200 */
[--C-:B------:R-:W-:Y:S08]  /*5ac0*/  HADD2.F32 R52, -RZ, R57.reuse.H0_H0 ;  /* 0x20000039ff347230 */ /* 0x100ff00000004100 */
[----:B------:R-:W1:Y:S02]  /*5ad0*/  LDTM.x32 R4, tmem[UR4] ;  /* 0x00000004000479ee */ /* 0x000e6400082c0000 */
[C---:B-12---:R-:W-:Y:S01]  /*5ae0*/  FMUL R0, R47.reuse, R4 ;  /* 0x000000042f007220 */ /* 0x046fe20000400000 */
[C---:B------:R-:W-:Y:S01]  /*5af0*/  FMUL R2, R47.reuse, R5 ;  /* 0x000000052f027220 */ /* 0x040fe20000400000 */
[C---:B------:R-:W-:Y:S01]  /*5b00*/  FMUL R4, R47.reuse, R8 ;  /* 0x000000082f047220 */ /* 0x040fe20000400000 */
[----:B------:R-:W-:Y:S01]  /*5b10*/  FMUL R3, R47, R6 ;  /* 0x000000062f037220 */ /* 0x000fe20000400000 */
[C---:B------:R-:W-:Y:S01]  /*5b20*/  FFMA R0, R49.reuse, R50, R0 ;  /* 0x0000003231007223 */ /* 0x040fe20000000000 */
[----:B------:R-:W-:Y:S01]  /*5b30*/  FFMA R2, R49, R51, R2 ;  /* 0x0000003331027223 */ /* 0x000fe20000000002 */
[C---:B------:R-:W-:Y:S01]  /*5b40*/  FMUL R5, R47.reuse, R9 ;  /* 0x000000092f057220 */ /* 0x040fe20000400000 */
        /* <DEDUP_REMOVED lines=16> */
[----:B------:R-:W-:Y:S02]  /*5c50*/  HADD2.F32 R32, -RZ, R57.H1_H1 ;  /* 0x30000039ff207230 */ /* 0x000fe40000004100 */
[C---:B------:R-:W-:Y:S01]  /*5c60*/  FMUL R26, R47.reuse, R30 ;  /* 0x0000001e2f1a7220 */ /* 0x040fe20000400000 */
[----:B------:R-:W-:Y:S01]  /*5c70*/  FMUL R29, R47, R33 ;  /* 0x000000212f1d7220 */ /* 0x000fe20000400000 */
[--C-:B------:R-:W-:Y:S02]  /*5c80*/  HADD2.F32 R33, -RZ, R58.reuse.H0_H0 ;  /* 0x2000003aff217230 */ /* 0x100fe40000004100 */
[----:B------:R-:W-:Y:S01]  /*5c90*/  FFMA R3, R49, R52, R3 ;  /* 0x0000003431037223 */ /* 0x000fe20000000003 */
[C---:B------:R-:W-:Y:S01]  /*5ca0*/  FMUL R7, R47.reuse, R7 ;  /* 0x000000072f077220 */ /* 0x040fe20000400000 */
[----:B------:R-:W-:Y:S01]  /*5cb0*/  FMUL R30, R47, R34 ;  /* 0x000000222f1e7220 */ /* 0x000fe20000400000 */
[----:B------:R-:W-:Y:S01]  /*5cc0*/  HADD2.F32 R34, -RZ, R58.H1_H1 ;  /* 0x3000003aff227230 */ /* 0x000fe20000004100 */
[----:B------:R-:W-:Y:S01]  /*5cd0*/  F2FP.F16.F32.PACK_AB R52, R2, R0 ;  /* 0x000000000234723e */ /* 0x000fe200000000ff */
[--C-:B------:R-:W-:Y:S02]  /*5ce0*/  HADD2.F32 R0, -RZ, R59.reuse.H0_H0 ;  /* 0x2000003bff007230 */ /* 0x100fe40000004100 */
[C---:B------:R-:W-:Y:S01]  /*5cf0*/  FFMA R7, R49.reuse, R32, R7 ;  /* 0x0000002031077223 */ /* 0x040fe20000000007 */
[----:B------:R-:W-:Y:S02]  /*5d00*/  HADD2.F32 R2, -RZ, R59.H1_H1 ;  /* 0x3000003bff027230 */ /* 0x000fe40000004100 */
[C---:B------:R-:W-:Y:S01]  /*5d10*/  FFMA R4, R49.reuse, R33, R4 ;  /* 0x0000002131047223 */ /* 0x040fe20000000004 */
[C---:B------:R-:W-:Y:S01]  /*5d20*/  FFMA R5, R49.reuse, R34, R5 ;  /* 0x0000002231057223 */ /* 0x040fe20000000005 */
[----:B------:R-:W-:Y:S01]  /*5d30*/  FFMA R6, R49, R0, R6 ;  /* 0x0000000031067223 */ /* 0x000fe20000000006 */
[--C-:B------:R-:W-:Y:S02]  /*5d40*/  HADD2.F32 R0, -RZ, R60.reuse.H0_H0 ;  /* 0x2000003cff007230 */ /* 0x100fe40000004100 */
[----:B------:R-:W-:Y:S01]  /*5d50*/  FMUL R11, R47, R11 ;  /* 0x0000000b2f0b7220 */ /* 0x000fe20000400000 */
[----:B------:R-:W-:Y:S01]  /*5d60*/  F2FP.F16.F32.PACK_AB R53, R7, R3 ;  /* 0x000000030735723e */ /* 0x000fe200000000ff */
[--C-:B------:R-:W-:Y:S02]  /*5d70*/  HADD2.F32 R3, -RZ, R61.reuse.H0_H0 ;  /* 0x2000003dff037230 */ /* 0x100fe40000004100 */
[----:B------:R-:W-:Y:S01]  /*5d80*/  FMUL R15, R47, R15 ;  /* 0x0000000f2f0f7220 */ /* 0x000fe20000400000 */
[C---:B------:R-:W-:Y:S01]  /*5d90*/  FFMA R11, R49.reuse, R2, R11 ;  /* 0x00000002310b7223 */ /* 0x040fe2000000000b */
[----:B------:R-:W-:Y:S02]  /*5da0*/  HADD2.F32 R2, -RZ, R60.H1_H1 ;  /* 0x3000003cff027230 */ /* 0x000fe40000004100 */
[----:B------:R-:W-:Y:S01]  /*5db0*/  FFMA R8, R49, R0, R8 ;  /* 0x0000000031087223 */ /* 0x000fe20000000008 */
[----:B------:R-:W-:Y:S02]  /*5dc0*/  HADD2.F32 R0, -RZ, R61.H1_H1 ;  /* 0x3000003dff007230 */ /* 0x000fe40000004100 */
[C---:B------:R-:W-:Y:S01]  /*5dd0*/  FMUL R19, R47.reuse, R19 ;  /* 0x000000132f137220 */ /* 0x040fe20000400000 */
[----:B------:R-:W-:Y:S01]  /*5de0*/  FMUL R23, R47, R23 ;  /* 0x000000172f177220 */ /* 0x000fe20000400000 */
[C---:B------:R-:W-:Y:S01]  /*5df0*/  FFMA R9, R49.reuse, R2, R9 ;  /* 0x0000000231097223 */ /* 0x040fe20000000009 */
[C---:B------:R-:W-:Y:S01]  /*5e00*/  FFMA R10, R49.reuse, R3, R10 ;  /* 0x00000003310a7223 */ /* 0x040fe2000000000a */
[----:B------:R-:W-:Y:S01]  /*5e10*/  FFMA R15, R49, R0, R15 ;  /* 0x00000000310f7223 */ /* 0x000fe2000000000f */
[--C-:B------:R-:W-:Y:S02]  /*5e20*/  HADD2.F32 R2, -RZ, R62.reuse.H0_H0 ;  /* 0x2000003eff027230 */ /* 0x100fe40000004100 */
[----:B------:R-:W-:Y:S01]  /*5e30*/  FMUL R27, R47, R27 ;  /* 0x0000001b2f1b7220 */ /* 0x000fe20000400000 */
[----:B------:R-:W-:Y:S01]  /*5e40*/  HADD2.F32 R0, -RZ, R62.H1_H1 ;  /* 0x3000003eff007230 */ /* 0x000fe20000004100 */
[----:B------:R-:W-:Y:S01]  /*5e50*/  F2FP.F16.F32.PACK_AB R54, R5, R4 ;  /* 0x000000040536723e */ /* 0x000fe200000000ff */
[--C-:B------:R-:W-:Y:S02]  /*5e60*/  HADD2.F32 R3, -RZ, R63.reuse.H0_H0 ;  /* 0x2000003fff037230 */ /* 0x100fe40000004100 */
[C---:B------:R-:W-:Y:S01]  /*5e70*/  FFMA R12, R49.reuse, R2, R12 ;  /* 0x00000002310c7223 */ /* 0x040fe2000000000c */
[--C-:B------:R-:W-:Y:S02]  /*5e80*/  HADD2.F32 R2, -RZ, R68.reuse.H0_H0 ;  /* 0x20000044ff027230 */ /* 0x100fe40000004100 */
[C---:B------:R-:W-:Y:S01]  /*5e90*/  FFMA R13, R49.reuse, R0, R13 ;  /* 0x00000000310d7223 */ /* 0x040fe2000000000d */
[----:B------:R-:W-:Y:S02]  /*5ea0*/  HADD2.F32 R0, -RZ, R63.H1_H1 ;  /* 0x3000003fff007230 */ /* 0x000fe40000004100 */
[----:B------:R-:W-:Y:S01]  /*5eb0*/  FFMA R14, R49, R3, R14 ;  /* 0x00000003310e7223 */ /* 0x000fe2000000000e */
[----:B------:R-:W-:Y:S01]  /*5ec0*/  HADD2.F32 R3, -RZ, R68.H1_H1 ;  /* 0x30000044ff037230 */ /* 0x000fe20000004100 */
[----:B------:R-:W-:Y:S01]  /*5ed0*/  F2FP.F16.F32.PACK_AB R55, R11, R6 ;  /* 0x000000060b37723e */ /* 0x000fe200000000ff */
[----:B------:R-:W-:Y:S01]  /*5ee0*/  FMUL R31, R47, R31 ;  /* 0x0000001f2f1f7220 */ /* 0x000fe20000400000 */
[C---:B------:R-:W-:Y:S01]  /*5ef0*/  FFMA R19, R49.reuse, R0, R19 ;  /* 0x0000000031137223 */ /* 0x040fe20000000013 */
[--C-:B------:R-:W-:Y:S02]  /*5f00*/  HADD2.F32 R0, -RZ, R69.reuse.H0_H0 ;  /* 0x20000045ff007230 */ /* 0x100fe40000004100 */
[C---:B------:R-:W-:Y:S01]  /*5f10*/  FFMA R16, R49.reuse, R2, R16 ;  /* 0x0000000231107223 */ /* 0x040fe20000000010 */
[----:B------:R1:W-:Y:S01]  /*5f20*/  STS.128 [R100], R52 ;  /* 0x0000003464007388 */ /* 0x0003e20000000c00 */
[C---:B------:R-:W-:Y:S01]  /*5f30*/  FFMA R17, R49.reuse, R3, R17 ;  /* 0x0000000331117223 */ /* 0x040fe20000000011 */
[----:B------:R-:W-:Y:S02]  /*5f40*/  HADD2.F32 R2, -RZ, R69.H1_H1 ;  /* 0x30000045ff027230 */ /* 0x000fe40000004100 */
[----:B------:R-:W-:Y:S01]  /*5f50*/  FFMA R18, R49, R0, R18 ;  /* 0x0000000031127223 */ /* 0x000fe20000000012 */
[--C-:B------:R-:W-:Y:S01]  /*5f60*/  HADD2.F32 R0, -RZ, R70.reuse.H0_H0 ;  /* 0x20000046ff007230 */ /* 0x100fe20000004100 */
[----:B------:R-:W-:Y:S01]  /*5f70*/  F2FP.F16.F32.PACK_AB R8, R9, R8 ;  /* 0x000000080908723e */ /* 0x000fe200000000ff */
[--C-:B------:R-:W-:Y:S02]  /*5f80*/  HADD2.F32 R3, -RZ, R71.reuse.H0_H0 ;  /* 0x20000047ff037230 */ /* 0x100fe40000004100 */
[C---:B------:R-:W-:Y:S01]  /*5f90*/  FFMA R23, R49.reuse, R2, R23 ;  /* 0x0000000231177223 */ /* 0x040fe20000000017 */
[----:B------:R-:W-:Y:S02]  /*5fa0*/  HADD2.F32 R2, -RZ, R70.H1_H1 ;  /* 0x30000046ff027230 */ /* 0x000fe40000004100 */
[----:B------:R-:W-:Y:S01]  /*5fb0*/  FFMA R20, R49, R0, R20 ;  /* 0x0000000031147223 */ /* 0x000fe20000000014 */
[----:B------:R-:W-:Y:S01]  /*5fc0*/  HADD2.F32 R0, -RZ, R71.H1_H1 ;  /* 0x30000047ff007230 */ /* 0x000fe20000004100 */
[----:B------:R-:W-:Y:S01]  /*5fd0*/  F2FP.F16.F32.PACK_AB R9, R15, R10 ;  /* 0x0000000a0f09723e */ /* 0x000fe200000000ff */
[----:B------:R-:W-:Y:S02]  /*5fe0*/  HADD2.F32 R4, -RZ, R79.H0_H0 ;  /* 0x2000004fff047230 */ /* 0x000fe40000004100 */
[C---:B------:R-:W-:Y:S01]  /*5ff0*/  FFMA R21, R49.reuse, R2, R21 ;  /* 0x0000000231157223 */ /* 0x040fe20000000015 */
[C---:B------:R-:W-:Y:S01]  /*6000*/  FFMA R22, R49.reuse, R3, R22 ;  /* 0x0000000331167223 */ /* 0x040fe20000000016 */
[----:B------:R-:W-:Y:S01]  /*6010*/  FFMA R27, R49, R0, R27 ;  /* 0x00000000311b7223 */ /* 0x000fe2000000001b */
[--C-:B------:R-:W-:Y:S01]  /*6020*/  HADD2.F32 R2, -RZ, R76.reuse.H0_H0 ;  /* 0x2000004cff027230 */ /* 0x100fe20000004100 */
[----:B------:R-:W-:Y:S01]  /*6030*/  F2FP.F16.F32.PACK_AB R10, R13, R12 ;  /* 0x0000000c0d0a723e */ /* 0x000fe200000000ff */
[----:B------:R-:W-:Y:S01]  /*6040*/  HADD2.F32 R0, -RZ, R76.H1_H1 ;  /* 0x3000004cff007230 */ /* 0x000fe20000004100 */
[----:B------:R-:W-:Y:S01]  /*6050*/  F2FP.F16.F32.PACK_AB R11, R19, R14 ;  /* 0x0000000e130b723e */ /* 0x000fe200000000ff */
[--C-:B------:R-:W-:Y:S02]  /*6060*/  HADD2.F32 R3, -RZ, R77.reuse.H0_H0 ;  /* 0x2000004dff037230 */ /* 0x100fe40000004100 */
[C---:B------:R-:W-:Y:S01]  /*6070*/  FFMA R24, R49.reuse, R2, R24 ;  /* 0x0000000231187223 */ /* 0x040fe20000000018 */
[--C-:B------:R-:W-:Y:S02]  /*6080*/  HADD2.F32 R2, -RZ, R78.reuse.H0_H0 ;  /* 0x2000004eff027230 */ /* 0x100fe40000004100 */
[C---:B------:R-:W-:Y:S01]  /*6090*/  FFMA R25, R49.reuse, R0, R25 ;  /* 0x0000000031197223 */ /* 0x040fe20000000019 */
[----:B------:R1:W-:Y:S01]  /*60a0*/  STS.128 [R99+0x10], R8 ;  /* 0x0000100863007388 */ /* 0x0003e20000000c00 */
[----:B------:R-:W-:Y:S02]  /*60b0*/  HADD2.F32 R0, -RZ, R77.H1_H1 ;  /* 0x3000004dff007230 */ /* 0x000fe40000004100 */
[----:B------:R-:W-:Y:S01]  /*60c0*/  FFMA R26, R49, R3, R26 ;  /* 0x00000003311a7223 */ /* 0x000fe2000000001a */
[----:B------:R-:W-:Y:S01]  /*60d0*/  HADD2.F32 R3, -RZ, R78.H1_H1 ;  /* 0x3000004eff037230 */ /* 0x000fe20000004100 */
[----:B------:R-:W-:Y:S01]  /*60e0*/  F2FP.F16.F32.PACK_AB R16, R17, R16 ;  /* 0x000000101110723e */ /* 0x000fe200000000ff */
[----:B------:R-:W-:Y:S01]  /*60f0*/  HADD2.F32 R5, -RZ, R79.H1_H1 ;  /* 0x3000004fff057230 */ /* 0x000fe20000004100 */
[----:B------:R-:W-:Y:S01]  /*6100*/  F2FP.F16.F32.PACK_AB R17, R23, R18 ;  /* 0x000000121711723e */ /* 0x000fe200000000ff */
[----:B------:R-:W-:Y:S01]  /*6110*/  FFMA R31, R49, R0, R31 ;  /* 0x00000000311f7223 */ /* 0x000fe2000000001f */
[----:B------:R-:W-:Y:S01]  /*6120*/  FMUL R35, R47, R35 ;  /* 0x000000232f237220 */ /* 0x000fe20000400000 */
[----:B------:R-:W-:Y:S01]  /*6130*/  F2FP.F16.F32.PACK_AB R18, R21, R20 ;  /* 0x000000141512723e */ /* 0x000fe200000000ff */
[----:B------:R-:W-:Y:S01]  /*6140*/  FFMA R28, R49, R2, R28 ;  /* 0x00000002311c7223 */ /* 0x000fe2000000001c */
[----:B------:R-:W-:Y:S01]  /*6150*/  F2FP.F16.F32.PACK_AB R19, R27, R22 ;  /* 0x000000161b13723e */ /* 0x000fe200000000ff */
[C---:B------:R-:W-:Y:S01]  /*6160*/  FFMA R29, R49.reuse, R3, R29 ;  /* 0x00000003311d7223 */ /* 0x040fe2000000001d */
[C---:B------:R-:W-:Y:S01]  /*6170*/  FFMA R30, R49.reuse, R4, R30 ;  /* 0x00000004311e7223 */ /* 0x040fe2000000001e */
[----:B------:R-:W-:Y:S01]  /*6180*/  FFMA R35, R49, R5, R35 ;  /* 0x0000000531237223 */ /* 0x000fe20000000023 */
[----:B------:R-:W-:Y:S01]  /*6190*/  F2FP.F16.F32.PACK_AB R24, R25, R24 ;  /* 0x000000181918723e */ /* 0x000fe200000000ff */
[----:B------:R1:W-:Y:S01]  /*61a0*/  STS.128 [R98+0x20], R16 ;  /* 0x0000201062007388 */ /* 0x0003e20000000c00 */
[----:B------:R-:W-:Y:S02]  /*61b0*/  F2FP.F16.F32.PACK_AB R25, R31, R26 ;  /* 0x0000001a1f19723e */ /* 0x000fe400000000ff */
[----:B------:R-:W-:Y:S02]  /*61c0*/  F2FP.F16.F32.PACK_AB R26, R29, R28 ;  /* 0x0000001c1d1a723e */ /* 0x000fe400000000ff */
[----:B------:R-:W-:Y:S05]  /*61d0*/  F2FP.F16.F32.PACK_AB R27, R35, R30 ;  /* 0x0000001e231b723e */ /* 0x000fea00000000ff */
[----:B------:R1:W-:Y:S01]  /*61e0*/  STS.128 [R106+0x30], R24 ;  /* 0x000030186a007388 */ /* 0x0003e20000000c00 */
[----:B------:R-:W-:Y:S01]  /*61f0*/  @!PT LDS RZ, [RZ] ;  /* 0x00000000fffff984 */ /* 0x000fe20000000800 */
[----:B------:R-:W-:Y:S01]  /*6200*/  @!PT LDS RZ, [RZ] ;  /* 0x00000000fffff984 */ /* 0x000fe20000000800 */
[----:B------:R-:W-:Y:S01]  /*6210*/  @!PT LDS RZ, [RZ] ;  /* 0x00000000fffff984 */ /* 0x000fe20000000800 */
[----:B------:R-:W-:Y:S01]  /*6220*/  @!PT LDS RZ, [RZ] ;  /* 0x00000000fffff984 */ /* 0x000fe20000000800 */
[----:B------:R2:W-:Y:S07]  /*6230*/  MEMBAR.ALL.CTA ;  /* 0x0000000000007992 */ /* 0x0005ee0000008000 */
[----:B--2---:R-:W2:Y:S02]  /*6240*/  FENCE.VIEW.ASYNC.S ;  /* 0x00000000000073c6 */ /* 0x004ea40000000000 */
[----:B--2---:R-:W-:Y:S06]  /*6250*/  BAR.SYNC.DEFER_BLOCKING 0x1, 0x80 ;  /* 0x0042000000007b1d */ /* 0x004fec0000010000 */
[----:B------:R-:W-:Y:S05]  /*6260*/  @P0 BRA `(.L_x_98) ;  /* 0x0000000000280947 */ /* 0x000fea0003800000 */
[----:B------:R-:W-:Y:S02]  /*6270*/  UIADD3 UR4, UPT, UPT, UR48, 0x200, URZ ;  /* 0x0000020030047890 */ /* 0x000fe4000fffe0ff */
[----:B------:R-:W-:Y:S01]  /*6280*/  UIADD3 UR6, UP0, UPT, UR52, 0x680, URZ ;  /* 0x0000068034067890 */ /* 0x000fe2000ff1e0ff */
[----:B------:R-:W-:Y:S03]  /*6290*/  UMOV UR43, UR36 ;  /* 0x00000024002b7c82 */ /* 0x000fe60008000000 */
[----:B------:R-:W-:Y:S01]  /*62a0*/  MOV R93, UR4 ;  /* 0x00000004005d7c02 */ /* 0x000fe20008000f00 */
[----:B------:R-:W-:Y:S03]  /*62b0*/  UIADD3.X UR7, UPT, UPT, URZ, UR53, URZ, UP0, !UPT ;  /* 0x00000035ff077290 */ /* 0x000fe600087fe4ff */
[----:B------:R-:W-:Y:S11]  /*62c0*/  R2UR UR40, R93 ;  /* 0x000000005d2872ca */ /* 0x000ff600000e0000 */
[----:B------:R-:W-:Y:S02]  /*62d0*/  @!UPT UIADD3 URZ, UPT, UPT, URZ, URZ, URZ ;  /* 0x000000fffffff290 */ /* 0x000fe4000fffe0ff */
[----:B------:R2:W-:Y:S01]  /*62e0*/  UTMASTG.3D [UR40], [UR6] ;  /* 0x00000028060073b5 */ /* 0x0005e20008010000 */
[----:B------:R0:W-:Y:S01]  /*62f0*/  UTMACMDFLUSH ;  /* 0x00000000000079b7 */ /* 0x0001e20000000000 */
[----:B--2---:R-:W-:Y:S04]  /*6300*/  DEPBAR.LE SB0, 0x1 ;  /* 0x000080400000791a */ /* 0x004fe80000000000 */
.L_x_98:
[----:B------:R-:W-:Y:S05]  /*6310*/  BSYNC.RECONVERGENT B0 ;  /* 0x0000000000007941 */ /* 0x000fea0003800200 */
.L_x_97:
[----:B------:R-:W-:Y:S01]  /*6320*/  BAR.SYNC.DEFER_BLOCKING 0x1, 0x80 ;  /* 0x0042000000007b1d */ /* 0x000fe20000010000 */
[----:B------:R-:W-:Y:S01]  /*6330*/  ISETP.NE.AND P1, PT, R107, RZ, PT ;  /* 0x000000ff6b00720c */ /* 0x000fe20003f25270 */
[----:B------:R-:W-:Y:S01]  /*6340*/  UISETP.NE.AND UP0, UPT, UR49, URZ, UPT ;  /* 0x000000ff3100728c */ /* 0x000fe2000bf05270 */
[----:B------:R-:W-:Y:S11]  /*6350*/  LEA R2, R65, UR48, 0x3 ;  /* 0x0000003041027c11 */ /* 0x000ff6000f8e18ff */
[----:B------:R-:W-:Y:S01]  /*6360*/  @P1 SHF.L.U32 R3, R97, 0x1f, RZ ;  /* 0x0000001f61031819 */ /* 0x000fe200000006ff */
[----:B------:R-:W-:Y:S06]  /*6370*/  BRA.U !UP0, `(.L_x_99) ;  /* 0x0000000108247547 */ /* 0x000fec000b800000 */
[----:B------:R-:W-:Y:S01]  /*6380*/  IMAD.U32 R4, RZ, RZ, UR51 ;  /* 0x00000033ff047e24 */ /* 0x000fe2000f8e00ff */
[----:B------:R-:W-:Y:S01]  /*6390*/  MOV R0, UR37 ;  /* 0x0000002500007c02 */ /* 0x000fe20008000f00 */
[----:B------:R-:W-:Y:S03]  /*63a0*/  UIADD3 UR51, UPT, UPT, UR51, 0x1, URZ ;  /* 0x0000000133337890 */ /* 0x000fe6000fffe0ff */
[----:B------:R-:W-:Y:S01]  /*63b0*/  @P1 LEA R4, R4, UR48, 0x3 ;  /* 0x0000003004041c11 */ /* 0x000fe2000f8e18ff */
[----:B------:R-:W-:Y:S04]  /*63c0*/  UISETP.NE.AND UP0, UPT, UR51, 0x4, UPT ;  /* 0x000000043300788c */ /* 0x000fe8000bf05270 */
[----:B------:R-:W-:Y:S01]  /*63d0*/  @P1 VIADD R4, R4, 0x50 ;  /* 0x0000005004041836 */ /* 0x000fe20000000000 */
[----:B------:R-:W-:Y:S04]  /*63e0*/  USEL UR51, UR51, URZ, UP0 ;  /* 0x000000ff33337287 */ /* 0x000fe80008000000 */
[----:B------:R-:W-:Y:S04]  /*63f0*/  @P1 PRMT R0, R0, 0x654, R4 ;  /* 0x0000065400001816 */ /* 0x000fe80000000004 */
[----:B------:R2:W-:Y:S04]  /*6400*/  @P1 SYNCS.ARRIVE.TRANS64.RED.A1T0 RZ, [R0+URZ], RZ ;  /* 0x000000ff00ff19a7 */ /* 0x0005e800081004ff */
.L_x_99:
[----:B------:R-:W4:Y:S01]  /*6410*/  @P1 SYNCS.PHASECHK.TRANS64.TRYWAIT P0, [R2+URZ+0x30], R3 ;  /* 0x00003003020015a7 */ /* 0x000f2200080011ff */
[----:B------:R-:W-:Y:S01]  /*6420*/  BSSY B1, `(.L_x_100) ;  /* 0x0000016000017945 */ /* 0x000fe20003800000 */
[----:B----4-:R-:W-:Y:S03]  /*6430*/  @P1 SEL R66, RZ, 0x1, !P0 ;  /* 0x00000001ff421807 */ /* 0x010fe60004000000 */
[----:B------:R-:W-:Y:S05]  /*6440*/  @!P1 BRA `(.L_x_101) ;  /* 0x00000000004c9947 */ /* 0x000fea0003800000 */
[----:B------:R-:W-:Y:S01]  /*6450*/  ISETP.NE.AND P0, PT, R66, RZ, PT ;  /* 0x000000ff4200720c */ /* 0x000fe20003f05270 */
[----:B------:R-:W-:Y:S01]  /*6460*/  BSSY B0, `(.L_x_102) ;  /* 0x000000b000007945 */ /* 0x000fe20003800000 */
[----:B------:R-:W-:Y:S11]  /*6470*/  ISETP.NE.AND P1, PT, R67, RZ, PT ;  /* 0x000000ff4300720c */ /* 0x000ff60003f25270 */
[----:B------:R-:W-:Y:S02]  /*6480*/  @!UPT UIADD3 URZ, UPT, UPT, URZ, URZ, URZ ;  /* 0x000000fffffff290 */ /* 0x000fe4000fffe0ff */
[C---:B------:R-:W-:Y:S01]  /*6490*/  @P1 IMAD R6, R65.reuse, 0x2000, R100 ;  /* 0x0000200041061824 */ /* 0x040fe200078e0264 */
[C---:B------:R-:W-:Y:S01]  /*64a0*/  @P1 LEA R4, R65.reuse, R98, 0xd ;  /* 0x0000006241041211 */ /* 0x040fe200078e68ff */
[C---:B------:R-:W-:Y:S02]  /*64b0*/  @P1 IMAD R5, R65.reuse, 0x2000, R99 ;  /* 0x0000200041051824 */ /* 0x040fe400078e0263 */
[----:B------:R-:W-:Y:S01]  /*64c0*/  @P1 IMAD R3, R65, 0x2000, R106 ;  /* 0x0000200041031824 */ /* 0x000fe200078e026a */
[----:B------:R-:W-:Y:S06]  /*64d0*/  @P0 BRA `(.L_x_103) ;  /* 0x00000000000c0947 */ /* 0x000fec0003800000 */
[----:B--2---:R-:W-:Y:S04]  /*64e0*/  SHF.L.U32 R0, R97, 0x1f, RZ ;  /* 0x0000001f61007819 */ /* 0x004fe800000006ff */
[----:B------:R-:W2:Y:S02]  /*64f0*/  SYNCS.PHASECHK.TRANS64.TRYWAIT P0, [R2+URZ+0x30], R0 ;  /* 0x00003000020075a7 */ /* 0x000ea400080011ff */
[----:B--2---:R-:W-:Y:S05]  /*6500*/  @!P0 BRA `(.L_x_104) ;  /* 0x00000030004c8947 */ /* 0x004fea0003800000 */
.L_x_103:
[----:B------:R-:W-:Y:S05]  /*6510*/  BSYNC B0 ;  /* 0x0000000000007941 */ /* 0x000fea0003800000 */
.L_x_102:
[----:B------:R-:W-:Y:S02]  /*6520*/  ISETP.NE.AND P0, PT, R67, RZ, PT ;  /* 0x000000ff4300720c */ /* 0x000fe40003f05270 */
[----:B------:R-:W-:Y:S11]  /*6530*/  IADD3 R65, PT, PT, R65, 0x1, RZ ;  /* 0x0000000141417810 */ /* 0x000ff60007ffe0ff */
[----:B------:R4:W1:Y:S04]  /*6540*/  @P0 LDS.128 R56, [R6] ;  /* 0x0000000006380984 */ /* 0x0008680000000c00 */
[----:B------:R4:W1:Y:S04]  /*6550*/  @P0 LDS.128 R60, [R5+0x10] ;  /* 0x00001000053c0984 */ /* 0x0008680000000c00 */
[----:B------:R4:W1:Y:S04]  /*6560*/  @P0 LDS.128 R68, [R4+0x20] ;  /* 0x0000200004440984 */ /* 0x0008680000000c00 */
[----:B------:R4:W1:Y:S02]  /*6570*/  @P0 LDS.128 R76, [R3+0x30] ;  /* 0x00003000034c0984 */ /* 0x0008640000000c00 */
.L_x_101:
[----:B------:R-:W-:Y:S05]  /*6580*/  BSYNC B1 ;  /* 0x0000000000017941 */ /* 0x000fea0003800000 */
.L_x_100:
[----:B--2---:R-:W-:Y:S05]  /*6590*/  VIADD R0, R48, 0x20 ;  /* 0x0000002030007836 */ /* 0x004fea0000000000 */
[----:B------:R-:W-:Y:S04]  /*65a0*/  SHF.R.U32.HI R0, RZ, 0x15, R0 ;  /* 0x00000015ff007819 */ /* 0x000fe80000011600 */
[----:B------:R-:W-:Y:S11]  /*65b0*/  LOP3.LUT P0, RZ, R0, 0x3, R92, 0x48, !PT ;  /* 0x0000000300ff7812 */ /* 0x000ff6000780485c */
[----:B------:R-:W-:Y:S02]  /*65c0*/  @!UPT UIADD3 URZ, UPT, UPT, URZ, URZ, URZ ;  /* 0x000000fffffff290 */ /* 0x000fe4000fffe0ff */
[----:B------:R-:W-:Y:S05]  /*65d0*/  @!P0 BRA `(.L_x_105) ;  /* 0x0000000000408947 */ /* 0x000fea0003800000 */
[----:B------:R-:W2:Y:S01]  /*65e0*/  LDCU.64 UR8, c[0x4][0x70] ;  /* 0x01000e00ff0877ac */ /* 0x000ea20008000a00 */
[----:B----4-:R-:W-:Y:S01]  /*65f0*/  MOV R3, 0x0 ;  /* 0x0000000000037802 */ /* 0x010fe20000000f00 */
[----:B------:R-:W-:Y:S02]  /*6600*/  HFMA2 R12, -RZ, RZ, 0, 5.9604644775390625e-08 ;  /* 0x00000001ff0c7431 */ /* 0x000fe400000001ff */
[----:B-1----:R-:W-:Y:S02]  /*6610*/  IMAD.MOV.U32 R8, RZ, RZ, 0x192 ;  /* 0x00000192ff087424 */ /* 0x002fe400078e00ff */
[----:B------:R-:W-:Y:S01]  /*6620*/  IMAD.MOV.U32 R13, RZ, RZ, RZ ;  /* 0x000000ffff0d7224 */ /* 0x000fe200078e00ff */
[----:B------:R-:W1:Y:S01]  /*6630*/  LDCU.64 UR6, c[0x4][0x78] ;  /* 0x01000f00ff0677ac */ /* 0x000e620008000a00 */
[----:B------:R-:W4:Y:S01]  /*6640*/  LDC.64 R2, c[0x4][R3] ;  /* 0x0100000003027b82 */ /* 0x000f220000000a00 */
[----:B------:R-:W5:Y:S01]  /*6650*/  LDCU.64 UR4, c[0x4][0x10] ;  /* 0x01000200ff0477ac */ /* 0x000f620008000a00 */
[----:B--2---:R-:W-:Y:S01]  /*6660*/  MOV R5, UR9 ;  /* 0x0000000900057c02 */ /* 0x004fe20008000f00 */
[----:B------:R-:W-:Y:S01]  /*6670*/  IMAD.U32 R4, RZ, RZ, UR8 ;  /* 0x00000008ff047e24 */ /* 0x000fe2000f8e00ff */
[----:B-1----:R-:W-:Y:S01]  /*6680*/  MOV R7, UR7 ;  /* 0x0000000700077c02 */ /* 0x002fe20008000f00 */
[----:B------:R-:W-:Y:S01]  /*6690*/  IMAD.U32 R6, RZ, RZ, UR6 ;  /* 0x00000006ff067e24 */ /* 0x000fe2000f8e00ff */
[----:B-----5:R-:W-:Y:S01]  /*66a0*/  MOV R11, UR5 ;  /* 0x00000005000b7c02 */ /* 0x020fe20008000f00 */
[----:B------:R-:W-:Y:S02]  /*66b0*/  IMAD.U32 R10, RZ, RZ, UR4 ;  /* 0x00000004ff0a7e24 */ /* 0x000fe4000f8e00ff */
[----:B------:R-:W-:Y:S07]  /*66c0*/  LEPC R20, `(.L_x_105) ;  /* 0x000000001014794e */ /* 0x000fee0000000000 */
[----:B---34-:R-:W-:Y:S05]  /*66d0*/  CALL.ABS.NOINC R2 ;  /* 0x0000000002007343 */ /* 0x018fea0003c00000 */
.L_x_105:
[----:B------:R-:W-:Y:S05]  /*66e0*/  WARPSYNC.ALL ;  /* 0x0000000000007948 */ /* 0x000fea0003800000 */
[----:B------:R-:W-:Y:S01]  /*66f0*/  R2UR UR4, R48 ;  /* 0x00000000300472ca */ /* 0x000fe200000e0000 */
[--C-:B-1--4-:R-:W-:Y:S01]  /*6700*/  HADD2.F32 R3, -RZ, R56.reuse.H0_H0 ;  /* 0x20000038ff037230 */ /* 0x112fe20000004100 */
[----:B------:R-:W-:Y:S01]  /*6710*/  ISETP.NE.AND P6, PT, R107, RZ, PT ;  /* 0x000000ff6b00720c */ /* 0x000fe20003fc5270 */
[--C-:B------:R-:W-:Y:S01]  /*6720*/  HADD2.F32 R51, -RZ, R57.reuse.H1_H1 ;  /* 0x30000039ff337230 */ /* 0x100fe20000004100 */
[----:B------:R-:W-:Y:S01]  /*6730*/  MOV R50, UR51 ;  /* 0x0000003300327c02 */ /* 0x000fe20008000f00 */
[----:B------:R-:W-:Y:S01]  /*6740*/  BSSY.RECONVERGENT B0, `(.L_x_106) ;  /* 0x000008c000007945 */ /* 0x000fe20003800200 */
[----:B------:R-:W-:Y:S02]  /*6750*/  MOV R72, UR37 ;  /* 0x0000002500487c02 */ /* 0x000fe40008000f00 */
[----:B------:R-:W-:Y:S05]  /*6760*/  ISETP.NE.AND P0, PT, R102, RZ, PT ;  /* 0x000000ff6600720c */ /* 0x000fea0003f05270 */
[----:B------:R-:W1:Y:S02]  /*6770*/  LDTM.x32 R4, tmem[UR4+0x20] ;  /* 0x00002004000479ee */ /* 0x000e6400082c0000 */
[----:B------:R-:W-:Y:S04]  /*6780*/  @P6 LEA R50, R50, UR48, 0x3 ;  /* 0x0000003032326c11 */ /* 0x000fe8000f8e18ff */
[----:B------:R-:W-:Y:S04]  /*6790*/  @P6 IADD3 R50, PT, PT, R50, 0x50, RZ ;  /* 0x0000005032326810 */ /* 0x000fe80007ffe0ff */
[----:B------:R-:W-:Y:S01]  /*67a0*/  @P6 PRMT R72, R72, 0x654, R50 ;  /* 0x0000065448486816 */ /* 0x000fe20000000032 */
[----:B------:R-:W-:Y:S02]  /*67b0*/  HADD2.F32 R50, -RZ, R57.H0_H0 ;  /* 0x20000039ff327230 */ /* 0x000fe40000004100 */
[C---:B-1----:R-:W-:Y:S01]  /*67c0*/  FMUL R0, R47.reuse, R4 ;  /* 0x000000042f007220 */ /* 0x042fe20000400000 */
[----:B------:R-:W-:Y:S02]  /*67d0*/  HADD2.F32 R4, -RZ, R56.H1_H1 ;  /* 0x30000038ff047230 */ /* 0x000fe40000004100 */
[C---:B------:R-:W-:Y:S01]  /*67e0*/  FMUL R2, R47.reuse, R5 ;  /* 0x000000052f027220 */ /* 0x040fe20000400000 */
[----:B------:R-:W-:Y:S01]  /*67f0*/  FMUL R7, R47, R7 ;  /* 0x000000072f077220 */ /* 0x000fe20000400000 */
[----:B------:R-:W-:Y:S01]  /*6800*/  FFMA R0, R49, R3, R0 ;  /* 0x0000000331007223 */ /* 0x000fe20000000000 */
[----:B------:R-:W-:Y:S01]  /*6810*/  FMUL R3, R47, R6 ;  /* 0x000000062f037220 */ /* 0x000fe20000400000 */
[----:B------:R-:W-:Y:S01]  /*6820*/  FFMA R2, R49, R4, R2 ;  /* 0x0000000431027223 */ /* 0x000fe20000000002 */
[C---:B------:R-:W-:Y:S01]  /*6830*/  FMUL R4, R47.reuse, R8 ;  /* 0x000000082f047220 */ /* 0x040fe20000400000 */
[----:B------:R-:W-:Y:S01]  /*6840*/  FMUL R8, R47, R12 ;  /* 0x0000000c2f087220 */ /* 0x000fe20000400000 */
[----:B------:R-:W-:Y:S01]  /*6850*/  FFMA R3, R49, R50, R3 ;  /* 0x0000003231037223 */ /* 0x000fe20000000003 */
[C---:B------:R-:W-:Y:S01]  /*6860*/  FMUL R12, R47.reuse, R16 ;  /* 0x000000102f0c7220 */ /* 0x040fe20000400000 */
[C---:B------:R-:W-:Y:S01]  /*6870*/  FMUL R16, R47.reuse, R20 ;  /* 0x000000142f107220 */ /* 0x040fe20000400000 */
[C---:B------:R-:W-:Y:S01]  /*6880*/  FMUL R20, R47.reuse, R24 ;  /* 0x000000182f147220 */ /* 0x040fe20000400000 */
[C---:B------:R-:W-:Y:S01]  /*6890*/  FMUL R24, R47.reuse, R28 ;  /* 0x0000001c2f187220 */ /* 0x040fe20000400000 */
[C---:B------:R-:W-:Y:S01]  /*68a0*/  FMUL R28, R47.reuse, R32 ;  /* 0x000000202f1c7220 */ /* 0x040fe20000400000 */
[--C-:B------:R-:W-:Y:S01]  /*68b0*/  HADD2.F32 R32, -RZ, R58.reuse.H0_H0 ;  /* 0x2000003aff207230 */ /* 0x100fe20000004100 */
[----:B------:R-:W-:Y:S01]  /*68c0*/  F2FP.F16.F32.PACK_AB R52, R2, R0 ;  /* 0x000000000234723e */ /* 0x000fe200000000ff */
[----:B------:R-:W-:Y:S02]  /*68d0*/  HADD2.F32 R0, -RZ, R58.H1_H1 ;  /* 0x3000003aff007230 */ /* 0x000fe40000004100 */
[----:B------:R-:W-:Y:S01]  /*68e0*/  FMUL R5, R47, R9 ;  /* 0x000000092f057220 */ /* 0x000fe20000400000 */
[--C-:B------:R-:W-:Y:S02]  /*68f0*/  HADD2.F32 R2, -RZ, R59.reuse.H0_H0 ;  /* 0x2000003bff027230 */ /* 0x100fe40000004100 */
[C---:B------:R-:W-:Y:S01]  /*6900*/  FFMA R7, R49.reuse, R51, R7 ;  /* 0x0000003331077223 */ /* 0x040fe20000000007 */
[C---:B------:R-:W-:Y:S01]  /*6910*/  FFMA R4, R49.reuse, R32, R4 ;  /* 0x0000002031047223 */ /* 0x040fe20000000004 */
[----:B------:R-:W-:Y:S02]  /*6920*/  HADD2.F32 R32, -RZ, R59.H1_H1 ;  /* 0x3000003bff207230 */ /* 0x000fe40000004100 */
[----:B------:R-:W-:Y:S01]  /*6930*/  FFMA R5, R49, R0, R5 ;  /* 0x0000000031057223 */ /* 0x000fe20000000005 */
[--C-:B------:R-:W-:Y:S01]  /*6940*/  HADD2.F32 R0, -RZ, R60.reuse.H0_H0 ;  /* 0x2000003cff007230 */ /* 0x100fe20000004100 */
[----:B------:R-:W-:Y:S01]  /*6950*/  F2FP.F16.F32.PACK_AB R53, R7, R3 ;  /* 0x000000030735723e */ /* 0x000fe200000000ff */
[----:B------:R-:W-:Y:S01]  /*6960*/  FMUL R6, R47, R10 ;  /* 0x0000000a2f067220 */ /* 0x000fe20000400000 */
[--C-:B------:R-:W-:Y:S01]  /*6970*/  HADD2.F32 R3, -RZ, R61.reuse.H0_H0 ;  /* 0x2000003dff037230 */ /* 0x100fe20000004100 */
[----:B------:R-:W-:Y:S01]  /*6980*/  F2FP.F16.F32.PACK_AB R54, R5, R4 ;  /* 0x000000040536723e */ /* 0x000fe200000000ff */
[----:B------:R-:W-:Y:S01]  /*6990*/  FMUL R11, R47, R11 ;  /* 0x0000000b2f0b7220 */ /* 0x000fe20000400000 */
[----:B------:R-:W-:Y:S01]  /*69a0*/  FFMA R6, R49, R2, R6 ;  /* 0x0000000231067223 */ /* 0x000fe20000000006 */
[----:B------:R-:W-:Y:S02]  /*69b0*/  HADD2.F32 R2, -RZ, R60.H1_H1 ;  /* 0x3000003cff027230 */ /* 0x000fe40000004100 */
[----:B------:R-:W-:Y:S01]  /*69c0*/  FMUL R9, R47, R13 ;  /* 0x0000000d2f097220 */ /* 0x000fe20000400000 */
[C---:B------:R-:W-:Y:S01]  /*69d0*/  FFMA R11, R49.reuse, R32, R11 ;  /* 0x00000020310b7223 */ /* 0x040fe2000000000b */
[----:B------:R-:W-:Y:S01]  /*69e0*/  FFMA R8, R49, R0, R8 ;  /* 0x0000000031087223 */ /* 0x000fe20000000008 */
[C---:B------:R-:W-:Y:S01]  /*69f0*/  FMUL R10, R47.reuse, R14 ;  /* 0x0000000e2f0a7220 */ /* 0x040fe20000400000 */
[----:B------:R-:W-:Y:S02]  /*6a00*/  HADD2.F32 R0, -RZ, R61.H1_H1 ;  /* 0x3000003dff007230 */ /* 0x000fe40000004100 */
[----:B------:R-:W-:Y:S01]  /*6a10*/  FMUL R15, R47, R15 ;  /* 0x0000000f2f0f7220 */ /* 0x000fe20000400000 */
[C---:B------:R-:W-:Y:S01]  /*6a20*/  FFMA R9, R49.reuse, R2, R9 ;  /* 0x0000000231097223 */ /* 0x040fe20000000009 */
[C---:B------:R-:W-:Y:S01]  /*6a30*/  FFMA R10, R49.reuse, R3, R10 ;  /* 0x00000003310a7223 */ /* 0x040fe2000000000a */
[--C-:B------:R-:W-:Y:S02]  /*6a40*/  HADD2.F32 R2, -RZ, R62.reuse.H0_H0 ;  /* 0x2000003eff027230 */ /* 0x100fe40000004100 */
[----:B------:R-:W-:Y:S01]  /*6a50*/  FFMA R15, R49, R0, R15 ;  /* 0x00000000310f7223 */ /* 0x000fe2000000000f */
[----:B------:R-:W-:Y:S02]  /*6a60*/  HADD2.F32 R3, -RZ, R62.H1_H1 ;  /* 0x3000003eff037230 */ /* 0x000fe40000004100 */
[C---:B------:R-:W-:Y:S01]  /*6a70*/  FMUL R13, R47.reuse, R17 ;  /* 0x000000112f0d7220 */ /* 0x040fe20000400000 */
[--C-:B------:R-:W-:Y:S02]  /*6a80*/  HADD2.F32 R0, -RZ, R63.reuse.H0_H0 ;  /* 0x2000003fff007230 */ /* 0x100fe40000004100 */
[----:B------:R-:W-:Y:S01]  /*6a90*/  FMUL R14, R47, R18 ;  /* 0x000000122f0e7220 */ /* 0x000fe20000400000 */
[C---:B------:R-:W-:Y:S01]  /*6aa0*/  FFMA R12, R49.reuse, R2, R12 ;  /* 0x00000002310c7223 */ /* 0x040fe2000000000c */
[C---:B------:R-:W-:Y:S01]  /*6ab0*/  FFMA R13, R49.reuse, R3, R13 ;  /* 0x00000003310d7223 */ /* 0x040fe2000000000d */
[----:B------:R-:W-:Y:S02]  /*6ac0*/  HADD2.F32 R2, -RZ, R63.H1_H1 ;  /* 0x3000003fff027230 */ /* 0x000fe40000004100 */
[----:B------:R-:W-:Y:S01]  /*6ad0*/  FFMA R14, R49, R0, R14 ;  /* 0x00000000310e7223 */ /* 0x000fe2000000000e */
[C---:B------:R-:W-:Y:S01]  /*6ae0*/  FMUL R19, R47.reuse, R19 ;  /* 0x000000132f137220 */ /* 0x040fe20000400000 */
[--C-:B------:R-:W-:Y:S02]  /*6af0*/  HADD2.F32 R0, -RZ, R68.reuse.H0_H0 ;  /* 0x20000044ff007230 */ /* 0x100fe40000004100 */
[----:B------:R-:W-:Y:S01]  /*6b00*/  FMUL R17, R47, R21 ;  /* 0x000000152f117220 */ /* 0x000fe20000400000 */
[--C-:B------:R-:W-:Y:S02]  /*6b10*/  HADD2.F32 R3, -RZ, R69.reuse.H0_H0 ;  /* 0x20000045ff037230 */ /* 0x100fe40000004100 */
[C---:B------:R-:W-:Y:S01]  /*6b20*/  FFMA R19, R49.reuse, R2, R19 ;  /* 0x0000000231137223 */ /* 0x040fe20000000013 */
[----:B------:R-:W-:Y:S02]  /*6b30*/  HADD2.F32 R2, -RZ, R68.H1_H1 ;  /* 0x30000044ff027230 */ /* 0x000fe40000004100 */
        /* <DEDUP_REMOVED lines=9> */
[----:B------:R-:W-:Y:S01]  /*6bd0*/  FMUL R21, R47, R25 ;  /* 0x000000192f157220 */ /* 0x000fe20000400000 */
[----:B------:R-:W-:Y:S01]  /*6be0*/  F2FP.F16.F32.PACK_AB R55, R11, R6 ;  /* 0x000000060b37723e */ /* 0x000fe200000000ff */
[--C-:B------:R-:W-:Y:S02]  /*6bf0*/  HADD2.F32 R3, -RZ, R71.reuse.H0_H0 ;  /* 0x20000047ff037230 */ /* 0x100fe40000004100 */
[----:B------:R-:W-:Y:S01]  /*6c00*/  FMUL R22, R47, R26 ;  /* 0x0000001a2f167220 */ /* 0x000fe20000400000 */
[C---:B------:R-:W-:Y:S01]  /*6c10*/  FFMA R20, R49.reuse, R2, R20 ;  /* 0x0000000231147223 */ /* 0x040fe20000000014 */
[C---:B------:R-:W-:Y:S01]  /*6c20*/  FFMA R21, R49.reuse, R0, R21 ;  /* 0x0000000031157223 */ /* 0x040fe20000000015 */
[----:B------:R1:W-:Y:S01]  /*6c30*/  STS.128 [R100+0x2000], R52 ;  /* 0x0020003464007388 */ /* 0x0003e20000000c00 */
[----:B------:R-:W-:Y:S02]  /*6c40*/  HADD2.F32 R0, -RZ, R71.H1_H1 ;  /* 0x30000047ff007230 */ /* 0x000fe40000004100 */
[----:B------:R-:W-:Y:S01]  /*6c50*/  FFMA R22, R49, R3, R22 ;  /* 0x0000000331167223 */ /* 0x000fe20000000016 */
[----:B------:R-:W-:Y:S01]  /*6c60*/  FMUL R27, R47, R27 ;  /* 0x0000001b2f1b7220 */ /* 0x000fe20000400000 */
[--C-:B------:R-:W-:Y:S01]  /*6c70*/  HADD2.F32 R2, -RZ, R76.reuse.H0_H0 ;  /* 0x2000004cff027230 */ /* 0x100fe20000004100 */
[----:B------:R-:W-:Y:S01]  /*6c80*/  F2FP.F16.F32.PACK_AB R8, R9, R8 ;  /* 0x000000080908723e */ /* 0x000fe200000000ff */
[----:B------:R-:W-:Y:S01]  /*6c90*/  HADD2.F32 R3, -RZ, R76.H1_H1 ;  /* 0x3000004cff037230 */ /* 0x000fe20000004100 */
[----:B------:R-:W-:Y:S01]  /*6ca0*/  F2FP.F16.F32.PACK_AB R9, R15, R10 ;  /* 0x0000000a0f09723e */ /* 0x000fe200000000ff */
[----:B------:R-:W-:Y:S01]  /*6cb0*/  FMUL R25, R47, R29 ;  /* 0x0000001d2f197220 */ /* 0x000fe20000400000 */
[--C-:B------:R-:W-:Y:S01]  /*6cc0*/  HADD2.F32 R4, -RZ, R77.reuse.H0_H0 ;  /* 0x2000004dff047230 */ /* 0x100fe20000004100 */
[----:B------:R-:W-:Y:S01]  /*6cd0*/  F2FP.F16.F32.PACK_AB R10, R13, R12 ;  /* 0x0000000c0d0a723e */ /* 0x000fe200000000ff */
[----:B------:R-:W-:Y:S01]  /*6ce0*/  FMUL R26, R47, R30 ;  /* 0x0000001e2f1a7220 */ /* 0x000fe20000400000 */
[----:B------:R-:W-:Y:S01]  /*6cf0*/  F2FP.F16.F32.PACK_AB R11, R19, R14 ;  /* 0x0000000e130b723e */ /* 0x000fe200000000ff */
[C---:B------:R-:W-:Y:S01]  /*6d00*/  FFMA R27, R49.reuse, R0, R27 ;  /* 0x00000000311b7223 */ /* 0x040fe2000000001b */
[C---:B------:R-:W-:Y:S01]  /*6d10*/  FFMA R24, R49.reuse, R2, R24 ;  /* 0x0000000231187223 */ /* 0x040fe20000000018 */
[----:B------:R-:W-:Y:S02]  /*6d20*/  HADD2.F32 R0, -RZ, R77.H1_H1 ;  /* 0x3000004dff007230 */ /* 0x000fe40000004100 */
[----:B------:R-:W-:Y:S01]  /*6d30*/  FFMA R25, R49, R3, R25 ;  /* 0x0000000331197223 */ /* 0x000fe20000000019 */
[----:B------:R1:W-:Y:S01]  /*6d40*/  STS.128 [R99+0x2010], R8 ;  /* 0x0020100863007388 */ /* 0x0003e20000000c00 */
[----:B------:R-:W-:Y:S01]  /*6d50*/  FMUL R31, R47, R31 ;  /* 0x0000001f2f1f7220 */ /* 0x000fe20000400000 */
[--C-:B------:R-:W-:Y:S02]  /*6d60*/  HADD2.F32 R2, -RZ, R78.reuse.H0_H0 ;  /* 0x2000004eff027230 */ /* 0x100fe40000004100 */
[----:B------:R-:W-:Y:S01]  /*6d70*/  FFMA R26, R49, R4, R26 ;  /* 0x00000004311a7223 */ /* 0x000fe2000000001a */
[----:B------:R-:W-:Y:S02]  /*6d80*/  HADD2.F32 R3, -RZ, R78.H1_H1 ;  /* 0x3000004eff037230 */ /* 0x000fe40000004100 */
[----:B------:R-:W-:Y:S01]  /*6d90*/  FMUL R29, R47, R33 ;  /* 0x000000212f1d7220 */ /* 0x000fe20000400000 */
[--C-:B------:R-:W-:Y:S01]  /*6da0*/  HADD2.F32 R4, -RZ, R79.reuse.H0_H0 ;  /* 0x2000004fff047230 */ /* 0x100fe20000004100 */
[----:B------:R-:W-:Y:S01]  /*6db0*/  F2FP.F16.F32.PACK_AB R16, R17, R16 ;  /* 0x000000101110723e */ /* 0x000fe200000000ff */
[----:B------:R-:W-:Y:S01]  /*6dc0*/  FMUL R30, R47, R34 ;  /* 0x000000222f1e7220 */ /* 0x000fe20000400000 */
        /* <DEDUP_REMOVED lines=14> */
[----:B------:R-:W-:Y:S02]  /*6eb0*/  F2FP.F16.F32.PACK_AB R27, R35, R30 ;  /* 0x0000001e231b723e */ /* 0x000fe400000000ff */
[----:B------:R-:W-:Y:S02]  /*6ec0*/  LEA R0, R65, UR48, 0x3 ;  /* 0x0000003041007c11 */ /* 0x000fe4000f8e18ff */
[----:B------:R-:W-:Y:S01]  /*6ed0*/  @P6 SHF.L.U32 R2, R97, 0x1f, RZ ;  /* 0x0000001f61026819 */ /* 0x000fe200000006ff */
        /* <DEDUP_REMOVED lines=9> */
[----:B------:R-:W-:Y:S02]  /*6f70*/  UIADD3 UR8, UP0, UPT, UR52, 0x680, URZ ;  /* 0x0000068034087890 */ /* 0x000fe4000ff1e0ff */
[----:B------:R-:W-:Y:S02]  /*6f80*/  UIADD3 UR5, UPT, UPT, UR41, 0x20, URZ ;  /* 0x0000002029057890 */ /* 0x000fe4000fffe0ff */
[----:B------:R-:W-:Y:S02]  /*6f90*/  UIADD3 UR4, UPT, UPT, UR48, 0x2200, URZ ;  /* 0x0000220030047890 */ /* 0x000fe4000fffe0ff */
[----:B------:R-:W-:Y:S01]  /*6fa0*/  UIADD3.X UR9, UPT, UPT, URZ, UR53, URZ, UP0, !UPT ;  /* 0x00000035ff097290 */ /* 0x000fe200087fe4ff */
[----:B------:R-:W-:Y:S01]  /*6fb0*/  UMOV UR6, UR42 ;  /* 0x0000002a00067c82 */ /* 0x000fe20008000000 */
[----:B------:R-:W-:Y:S07]  /*6fc0*/  UMOV UR7, UR36 ;  /* 0x0000002400077c82 */ /* 0x000fee0008000000 */
[----:B------:R2:W-:Y:S01]  /*6fd0*/  UTMASTG.3D [UR4], [UR8] ;  /* 0x00000004080073b5 */ /* 0x0005e20008010000 */
[----:B------:R0:W-:Y:S01]  /*6fe0*/  UTMACMDFLUSH ;  /* 0x00000000000079b7 */ /* 0x0001e20000000000 */
[----:B--2---:R-:W-:Y:S04]  /*6ff0*/  DEPBAR.LE SB0, 0x1 ;  /* 0x000080400000791a */ /* 0x004fe80000000000 */
.L_x_107:
[----:B------:R-:W-:Y:S05]  /*7000*/  BSYNC.RECONVERGENT B0 ;  /* 0x0000000000007941 */ /* 0x000fea0003800200 */
.L_x_106:
[----:B------:R-:W-:Y:S01]  /*7010*/  BAR.SYNC.DEFER_BLOCKING 0x1, 0x80 ;  /* 0x0042000000007b1d */ /* 0x000fe20000010000 */
[----:B------:R-:W-:Y:S04]  /*7020*/  UIADD3 UR40, UPT, UPT, UR51, 0x1, URZ ;  /* 0x0000000133287890 */ /* 0x000fe8000fffe0ff */
[----:B------:R-:W-:Y:S04]  /*7030*/  UISETP.NE.AND UP0, UPT, UR40, 0x4, UPT ;  /* 0x000000042800788c */ /* 0x000fe8000bf05270 */
[----:B------:R-:W-:Y:S01]  /*7040*/  USEL UR40, UR40, URZ, UP0 ;  /* 0x000000ff28287287 */ /* 0x000fe20008000000 */
[----:B------:R2:W-:Y:S01]  /*7050*/  @P6 SYNCS.ARRIVE.TRANS64.RED.A1T0 RZ, [R72+URZ], RZ ;  /* 0x000000ff48ff69a7 */ /* 0x0005e200081004ff */
[----:B------:R-:W-:Y:S01]  /*7060*/  BSSY B1, `(.L_x_108) ;  /* 0x0000017000017945 */ /* 0x000fe20003800000 */
[----:B------:R-:W4:Y:S02]  /*7070*/  @P6 SYNCS.PHASECHK.TRANS64.TRYWAIT P0, [R0+URZ+0x30], R2 ;  /* 0x00003002000065a7 */ /* 0x000f2400080011ff */
[----:B----4-:R-:W-:Y:S01]  /*7080*/  @P6 SEL R66, RZ, 0x1, !P0 ;  /* 0x00000001ff426807 */ /* 0x010fe20004000000 */
[----:B--2---:R-:W-:Y:S06]  /*7090*/  @!P6 BRA `(.L_x_109) ;  /* 0x00000000004ce947 */ /* 0x004fec0003800000 */
        /* <DEDUP_REMOVED lines=9> */
[----:B------:R-:W-:Y:S04]  /*7130*/  SHF.L.U32 R6, R97, 0x1f, RZ ;  /* 0x0000001f61067819 */ /* 0x000fe800000006ff */
[----:B------:R-:W2:Y:S02]  /*7140*/  SYNCS.PHASECHK.TRANS64.TRYWAIT P0, [R0+URZ+0x30], R6 ;  /* 0x00003006000075a7 */ /* 0x000ea400080011ff */
[----:B--2---:R-:W-:Y:S05]  /*7150*/  @!P0 BRA `(.L_x_112) ;  /* 0x00000024004c8947 */ /* 0x004fea0003800000 */
.L_x_111:
[----:B------:R-:W-:Y:S05]  /*7160*/  BSYNC B0 ;  /* 0x0000000000007941 */ /* 0x000fea0003800000 */
.L_x_110:
[----:B------:R-:W-:Y:S02]  /*7170*/  ISETP.NE.AND P0, PT, R67, RZ, PT ;  /* 0x000000ff4300720c */ /* 0x000fe40003f05270 */
[----:B------:R-:W-:Y:S11]  /*7180*/  IADD3 R65, PT, PT, R65, 0x1, RZ ;  /* 0x0000000141417810 */ /* 0x000ff60007ffe0ff */
[----:B------:R4:W1:Y:S04]  /*7190*/  @P0 LDS.128 R56, [R5] ;  /* 0x0000000005380984 */ /* 0x0008680000000c00 */
[----:B------:R4:W1:Y:S04]  /*71a0*/  @P0 LDS.128 R60, [R4+0x10] ;  /* 0x00001000043c0984 */ /* 0x0008680000000c00 */
[----:B------:R4:W1:Y:S04]  /*71b0*/  @P0 LDS.128 R68, [R3+0x20] ;  /* 0x0000200003440984 */ /* 0x0008680000000c00 */
[----:B------:R4:W1:Y:S02]  /*71c0*/  @P0 LDS.128 R76, [R2+0x30] ;  /* 0x00003000024c0984 */ /* 0x0008640000000c00 */
.L_x_109:
[----:B------:R-:W-:Y:S05]  /*71d0*/  BSYNC B1 ;  /* 0x0000000000017941 */ /* 0x000fea0003800000 */
.L_x_108:
        /* <DEDUP_REMOVED lines=21> */
.L_x_113:
        /* <DEDUP_REMOVED lines=146> */
.L_x_115:
[----:B------:R-:W-:Y:S05]  /*7c50*/  BSYNC.RECONVERGENT B0 ;  /* 0x0000000000007941 */ /* 0x000fea0003800200 */
.L_x_114:
        /* <DEDUP_REMOVED lines=21> */
.L_x_119:
[----:B------:R-:W-:Y:S05]  /*7db0*/  BSYNC B0 ;  /* 0x0000000000007941 */ /* 0x000fea0003800000 */
.L_x_118:
[----:B------:R-:W-:Y:S11]  /*7dc0*/  ISETP.NE.AND P0, PT, R67, RZ, PT ;  /* 0x000000ff4300720c */ /* 0x000ff60003f05270 */
[----:B------:R-:W-:Y:S02]  /*7dd0*/  @!UPT UIADD3 URZ, UPT, UPT, URZ, URZ, URZ ;  /* 0x000000fffffff290 */ /* 0x000fe4000fffe0ff */
[----:B------:R4:W1:Y:S04]  /*7de0*/  @P0 LDS.128 R56, [R4] ;  /* 0x0000000004380984 */ /* 0x0008680000000c00 */
[----:B------:R4:W1:Y:S04]  /*7df0*/  @P0 LDS.128 R60, [R3+0x10] ;  /* 0x00001000033c0984 */ /* 0x0008680000000c00 */
[----:B------:R4:W1:Y:S04]  /*7e00*/  @P0 LDS.128 R68, [R2+0x20] ;  /* 0x0000200002440984 */ /* 0x0008680000000c00 */
[----:B------:R4:W1:Y:S02]  /*7e10*/  @P0 LDS.128 R76, [R65+0x30] ;  /* 0x00003000414c0984 */ /* 0x0008640000000c00 */
.L_x_117:
[----:B------:R-:W-:Y:S05]  /*7e20*/  BSYNC B1 ;  /* 0x0000000000017941 */ /* 0x000fea0003800000 */
.L_x_116:
        /* <DEDUP_REMOVED lines=21> */
.L_x_121:
[----:B------:R-:W-:Y:S01]  /*7f80*/  ISETP.NE.AND P0, PT, R102, RZ, PT ;  /* 0x000000ff6600720c */ /* 0x000fe20003f05270 */
[----:B------:R-:W-:Y:S05]  /*7f90*/  WARPSYNC.ALL ;  /* 0x0000000000007948 */ /* 0x000fea0003800000 */
[----:B------:R-:W-:Y:S01]  /*7fa0*/  R2UR UR4, R48 ;  /* 0x00000000300472ca */ /* 0x000fe200000e0000 */
[--C-:B-1----:R-:W-:Y:S01]  /*7fb0*/  HADD2.F32 R0, -RZ, R56.reuse.H0_H0 ;  /* 0x20000038ff007230 */ /* 0x102fe20000004100 */
[----:B------:R-:W-:Y:S01]  /*7fc0*/  R2UR UR5, R64 ;  /* 0x00000000400572ca */ /* 0x000fe200000e0000 */
[----:B----4-:R-:W-:Y:S01]  /*7fd0*/  HADD2.F32 R2, -RZ, R56.H1_H1 ;  /* 0x30000038ff027230 */ /* 0x010fe20000004100 */
[----:B------:R-:W-:Y:S01]  /*7fe0*/  BSSY.RECONVERGENT B0, `(.L_x_122) ;  /* 0x0000089000007945 */ /* 0x000fe20003800200 */
[--C-:B------:R-:W-:Y:S02]  /*7ff0*/  HADD2.F32 R3, -RZ, R57.reuse.H0_H0 ;  /* 0x20000039ff037230 */ /* 0x100fe40000004100 */
[----:B------:R-:W-:Y:S02]  /*8000*/  HADD2.F32 R48, -RZ, R57.H1_H1 ;  /* 0x30000039ff307230 */ /* 0x000fe40000004100 */
[--C-:B------:R-:W-:Y:S02]  /*8010*/  HADD2.F32 R50, -RZ, R58.reuse.H0_H0 ;  /* 0x2000003aff327230 */ /* 0x100fe40000004100 */
[----:B------:R-:W-:Y:S02]  /*8020*/  HADD2.F32 R51, -RZ, R58.H1_H1 ;  /* 0x3000003aff337230 */ /* 0x000fe40000004100 */
[----:B------:R-:W1:Y:S01]  /*8030*/  LDTM.x32 R4, tmem[UR4+0x60] ;  /* 0x00006004000479ee */ /* 0x000e6200082c0000 */
[----:B------:R-:W-:Y:S01]  /*8040*/  NOP ;  /* 0x0000000000007918 */ /* 0x000fe20000000000 */
[----:B------:R-:W-:Y:S01]  /*8050*/  UIADD3 UR5, UPT, UPT, UR5, 0xc0, URZ ;  /* 0x000000c005057890 */ /* 0x000fe2000fffe0ff */
[--C-:B------:R-:W-:Y:S02]  /*8060*/  HADD2.F32 R52, -RZ, R59.reuse.H0_H0 ;  /* 0x2000003bff347230 */ /* 0x100fe40000004100 */
[----:B------:R-:W-:Y:S01]  /*8070*/  HADD2.F32 R53, -RZ, R59.H1_H1 ;  /* 0x3000003bff357230 */ /* 0x000fe20000004100 */
[----:B------:R-:W-:Y:S01]  /*8080*/  UPRMT UR5, UR37, 0x654, UR5 ;  /* 0x0000065425057896 */ /* 0x000fe20008000005 */
[--C-:B------:R-:W-:Y:S02]  /*8090*/  HADD2.F32 R54, -RZ, R60.reuse.H0_H0 ;  /* 0x2000003cff367230 */ /* 0x100fe40000004100 */
[----:B------:R-:W-:Y:S02]  /*80a0*/  HADD2.F32 R55, -RZ, R60.H1_H1 ;  /* 0x3000003cff377230 */ /* 0x000fe40000004100 */
[--C-:B------:R-:W-:Y:S02]  /*80b0*/  HADD2.F32 R56, -RZ, R61.reuse.H0_H0 ;  /* 0x2000003dff387230 */ /* 0x100fe40000004100 */
[----:B------:R-:W-:Y:S02]  /*80c0*/  HADD2.F32 R57, -RZ, R61.H1_H1 ;  /* 0x3000003dff397230 */ /* 0x000fe40000004100 */
[----:B-1----:R-:W-:Y:S01]  /*80d0*/  SYNCS.ARRIVE.TRANS64.RED.A1T0 RZ, [UR5], RZ ;  /* 0x000000ffffff79a7 */ /* 0x002fe20008100405 */
[--C-:B------:R-:W-:Y:S02]  /*80e0*/  HADD2.F32 R58, -RZ, R62.reuse.H0_H0 ;  /* 0x2000003eff3a7230 */ /* 0x100fe40000004100 */
[----:B------:R-:W-:Y:S02]  /*80f0*/  HADD2.F32 R59, -RZ, R62.H1_H1 ;  /* 0x3000003eff3b7230 */ /* 0x000fe40000004100 */
[--C-:B------:R-:W-:Y:S02]  /*8100*/  HADD2.F32 R60, -RZ, R63.reuse.H0_H0 ;  /* 0x2000003fff3c7230 */ /* 0x100fe40000004100 */
[----:B------:R-:W-:Y:S02]  /*8110*/  HADD2.F32 R61, -RZ, R63.H1_H1 ;  /* 0x3000003fff3d7230 */ /* 0x000fe40000004100 */
[C---:B------:R-:W-:Y:S01]  /*8120*/  FMUL R4, R47.reuse, R4 ;  /* 0x000000042f047220 */ /* 0x040fe20000400000 */
[C---:B------:R-:W-:Y:S01]  /*8130*/  FMUL R5, R47.reuse, R5 ;  /* 0x000000052f057220 */ /* 0x040fe20000400000 */
[C---:B------:R-:W-:Y:S01]  /*8140*/  FMUL R6, R47.reuse, R6 ;  /* 0x000000062f067220 */ /* 0x040fe20000400000 */
[----:B------:R-:W-:Y:S01]  /*8150*/  FMUL R7, R47, R7 ;  /* 0x000000072f077220 */ /* 0x000fe20000400000 */
[C---:B------:R-:W-:Y:S01]  /*8160*/  FFMA R4, R49.reuse, R0, R4 ;  /* 0x0000000031047223 */ /* 0x040fe20000000004 */
[C---:B------:R-:W-:Y:S01]  /*8170*/  FFMA R5, R49.reuse, R2, R5 ;  /* 0x0000000231057223 */ /* 0x040fe20000000005 */
[C---:B------:R-:W-:Y:S01]  /*8180*/  FFMA R6, R49.reuse, R3, R6 ;  /* 0x0000000331067223 */ /* 0x040fe20000000006 */
[----:B------:R-:W-:Y:S01]  /*8190*/  FFMA R7, R49, R48, R7 ;  /* 0x0000003031077223 */ /* 0x000fe20000000007 */
[C---:B------:R-:W-:Y:S01]  /*81a0*/  FMUL R8, R47.reuse, R8 ;  /* 0x000000082f087220 */ /* 0x040fe20000400000 */
[----:B------:R-:W-:Y:S01]  /*81b0*/  FMUL R9, R47, R9 ;  /* 0x000000092f097220 */ /* 0x000fe20000400000 */
[----:B------:R-:W-:Y:S01]  /*81c0*/  F2FP.F16.F32.PACK_AB R4, R5, R4 ;  /* 0x000000040504723e */ /* 0x000fe200000000ff */
[----:B------:R-:W-:Y:S01]  /*81d0*/  FMUL R0, R47, R10 ;  /* 0x0000000a2f007220 */ /* 0x000fe20000400000 */
[----:B------:R-:W-:Y:S01]  /*81e0*/  F2FP.F16.F32.PACK_AB R5, R7, R6 ;  /* 0x000000060705723e */ /* 0x000fe200000000ff */
[C---:B------:R-:W-:Y:S01]  /*81f0*/  FFMA R8, R49.reuse, R50, R8 ;  /* 0x0000003231087223 */ /* 0x040fe20000000008 */
[C---:B------:R-:W-:Y:S01]  /*8200*/  FFMA R9, R49.reuse, R51, R9 ;  /* 0x0000003331097223 */ /* 0x040fe20000000009 */
[----:B------:R-:W-:Y:S01]  /*8210*/  FFMA R0, R49, R52, R0 ;  /* 0x0000003431007223 */ /* 0x000fe20000000000 */
[C---:B------:R-:W-:Y:S01]  /*8220*/  FMUL R2, R47.reuse, R11 ;  /* 0x0000000b2f027220 */ /* 0x040fe20000400000 */
[C---:B------:R-:W-:Y:S01]  /*8230*/  FMUL R3, R47.reuse, R12 ;  /* 0x0000000c2f037220 */ /* 0x040fe20000400000 */
[----:B------:R-:W-:Y:S01]  /*8240*/  FMUL R10, R47, R13 ;  /* 0x0000000d2f0a7220 */ /* 0x000fe20000400000 */
[----:B------:R-:W-:Y:S01]  /*8250*/  F2FP.F16.F32.PACK_AB R6, R9, R8 ;  /* 0x000000080906723e */ /* 0x000fe200000000ff */
[C---:B------:R-:W-:Y:S01]  /*8260*/  FFMA R2, R49.reuse, R53, R2 ;  /* 0x0000003531027223 */ /* 0x040fe20000000002 */
[C---:B------:R-:W-:Y:S01]  /*8270*/  FFMA R3, R49.reuse, R54, R3 ;  /* 0x0000003631037223 */ /* 0x040fe20000000003 */
[----:B------:R-:W-:Y:S01]  /*8280*/  FFMA R10, R49, R55, R10 ;  /* 0x00000037310a7223 */ /* 0x000fe2000000000a */
[C---:B------:R-:W-:Y:S01]  /*8290*/  FMUL R11, R47.reuse, R14 ;  /* 0x0000000e2f0b7220 */ /* 0x040fe20000400000 */
[C---:B------:R-:W-:Y:S01]  /*82a0*/  FMUL R15, R47.reuse, R15 ;  /* 0x0000000f2f0f7220 */ /* 0x040fe20000400000 */
[C---:B------:R-:W-:Y:S01]  /*82b0*/  FMUL R12, R47.reuse, R16 ;  /* 0x000000102f0c7220 */ /* 0x040fe20000400000 */
[----:B------:R-:W-:Y:S01]  /*82c0*/  FMUL R13, R47, R17 ;  /* 0x000000112f0d7220 */ /* 0x000fe20000400000 */
[----:B------:R-:W-:Y:S01]  /*82d0*/  FFMA R11, R49, R56, R11 ;  /* 0x00000038310b7223 */ /* 0x000fe2000000000b */
[----:B------:R-:W-:Y:S01]  /*82e0*/  FMUL R14, R47, R18 ;  /* 0x000000122f0e7220 */ /* 0x000fe20000400000 */
[----:B------:R-:W-:Y:S01]  /*82f0*/  FFMA R15, R49, R57, R15 ;  /* 0x00000039310f7223 */ /* 0x000fe2000000000f */
[--C-:B------:R-:W-:Y:S02]  /*8300*/  HADD2.F32 R62, -RZ, R68.reuse.H0_H0 ;  /* 0x20000044ff3e7230 */ /* 0x100fe40000004100 */
[----:B------:R-:W-:Y:S01]  /*8310*/  FMUL R19, R47, R19 ;  /* 0x000000132f137220 */ /* 0x000fe20000400000 */
[----:B------:R-:W-:Y:S01]  /*8320*/  F2FP.F16.F32.PACK_AB R7, R2, R0 ;  /* 0x000000000207723e */ /* 0x000fe200000000ff */
[----:B------:R-:W-:Y:S01]  /*8330*/  FFMA R12, R49, R58, R12 ;  /* 0x0000003a310c7223 */ /* 0x000fe2000000000c */
[----:B------:R-:W-:Y:S02]  /*8340*/  HADD2.F32 R63, -RZ, R68.H1_H1 ;  /* 0x30000044ff3f7230 */ /* 0x000fe40000004100 */
[----:B------:R-:W-:Y:S01]  /*8350*/  FMUL R16, R47, R20 ;  /* 0x000000142f107220 */ /* 0x000fe20000400000 */
[----:B------:R-:W-:Y:S01]  /*8360*/  FFMA R13, R49, R59, R13 ;  /* 0x0000003b310d7223 */ /* 0x000fe2000000000d */
[----:B------:R1:W-:Y:S01]  /*8370*/  STS.128 [R100+0x6000], R4 ;  /* 0x0060000464007388 */ /* 0x0003e20000000c00 */
[--C-:B------:R-:W-:Y:S02]  /*8380*/  HADD2.F32 R64, -RZ, R69.reuse.H0_H0 ;  /* 0x20000045ff407230 */ /* 0x100fe40000004100 */
[----:B------:R-:W-:Y:S01]  /*8390*/  FMUL R17, R47, R21 ;  /* 0x000000152f117220 */ /* 0x000fe20000400000 */
[----:B------:R-:W-:Y:S01]  /*83a0*/  FFMA R14, R49, R60, R14 ;  /* 0x0000003c310e7223 */ /* 0x000fe2000000000e */
[----:B------:R-:W-:Y:S02]  /*83b0*/  HADD2.F32 R65, -RZ, R69.H1_H1 ;  /* 0x30000045ff417230 */ /* 0x000fe40000004100 */
[----:B------:R-:W-:Y:S01]  /*83c0*/  FMUL R18, R47, R22 ;  /* 0x000000162f127220 */ /* 0x000fe20000400000 */
[----:B------:R-:W-:Y:S01]  /*83d0*/  FFMA R19, R49, R61, R19 ;  /* 0x0000003d31137223 */ /* 0x000fe20000000013 */
        /* <DEDUP_REMOVED lines=11> */
[----:B------:R-:W-:Y:S01]  /*8490*/  F2FP.F16.F32.PACK_AB R8, R10, R3 ;  /* 0x000000030a08723e */ /* 0x000fe200000000ff */
[----:B------:R-:W-:Y:S01]  /*84a0*/  FFMA R23, R49, R65, R23 ;  /* 0x0000004131177223 */ /* 0x000fe20000000017 */
[----:B------:R-:W-:Y:S01]  /*84b0*/  F2FP.F16.F32.PACK_AB R9, R15, R11 ;  /* 0x0000000b0f09723e */ /* 0x000fe200000000ff */
[--C-:B------:R-:W-:Y:S02]  /*84c0*/  HADD2.F32 R70, -RZ, R76.reuse.H0_H0 ;  /* 0x2000004cff467230 */ /* 0x100fe40000004100 */
[----:B------:R-:W-:Y:S01]  /*84d0*/  FMUL R27, R47, R27 ;  /* 0x0000001b2f1b7220 */ /* 0x000fe20000400000 */
[----:B------:R-:W-:Y:S01]  /*84e0*/  F2FP.F16.F32.PACK_AB R10, R13, R12 ;  /* 0x0000000c0d0a723e */ /* 0x000fe200000000ff */
[----:B------:R-:W-:Y:S01]  /*84f0*/  FFMA R20, R49, R66, R20 ;  /* 0x0000004231147223 */ /* 0x000fe20000000014 */
[----:B------:R-:W-:Y:S01]  /*8500*/  F2FP.F16.F32.PACK_AB R11, R19, R14 ;  /* 0x0000000e130b723e */ /* 0x000fe200000000ff */
[----:B------:R-:W-:Y:S02]  /*8510*/  HADD2.F32 R71, -RZ, R76.H1_H1 ;  /* 0x3000004cff477230 */ /* 0x000fe40000004100 */
[----:B------:R-:W-:Y:S01]  /*8520*/  FMUL R24, R47, R28 ;  /* 0x0000001c2f187220 */ /* 0x000fe20000400000 */
[----:B------:R-:W-:Y:S01]  /*8530*/  FFMA R21, R49, R67, R21 ;  /* 0x0000004331157223 */ /* 0x000fe20000000015 */
[--C-:B------:R-:W-:Y:S01]  /*8540*/  HADD2.F32 R72, -RZ, R77.reuse.H0_H0 ;  /* 0x2000004dff487230 */ /* 0x100fe20000004100 */
[----:B------:R1:W-:Y:S01]  /*8550*/  STS.128 [R99+0x6010], R8 ;  /* 0x0060100863007388 */ /* 0x0003e20000000c00 */
        /* <DEDUP_REMOVED lines=49> */
.L_x_123:
[----:B------:R-:W-:Y:S05]  /*8870*/  BSYNC.RECONVERGENT B0 ;  /* 0x0000000000007941 */ /* 0x000fea0003800200 */
.L_x_122:
[----:B------:R-:W-:Y:S01]  /*8880*/  BAR.SYNC.DEFER_BLOCKING 0x1, 0x80 ;  /* 0x0042000000007b1d */ /* 0x000fe20000010000 */
[----:B------:R-:W-:Y:S01]  /*8890*/  UISETP.NE.AND UP0, UPT, UR49, -0x4, UPT ;  /* 0xfffffffc3100788c */ /* 0x000fe2000bf05270 */
[----:B------:R-:W-:Y:S08]  /*88a0*/  IADD3 R45, PT, PT, R45, 0x1, RZ ;  /* 0x000000012d2d7810 */ /* 0x000ff00007ffe0ff */
[----:B------:R-:W-:Y:S05]  /*88b0*/  BRA.U !UP0, `(.L_x_124) ;  /* 0x0000000108287547 */ /* 0x000fea000b800000 */
[----:B------:R-:W-:Y:S01]  /*88c0*/  ISETP.NE.AND P0, PT, R107, RZ, PT ;  /* 0x000000ff6b00720c */ /* 0x000fe20003f05270 */
[----:B------:R-:W-:Y:S01]  /*88d0*/  IMAD.U32 R2, RZ, RZ, UR51 ;  /* 0x00000033ff027e24 */ /* 0x000fe2000f8e00ff */
[----:B------:R-:W-:Y:S01]  /*88e0*/  UIADD3 UR51, UPT, UPT, UR51, 0x1, URZ ;  /* 0x0000000133337890 */ /* 0x000fe2000fffe0ff */
[----:B------:R-:W-:Y:S03]  /*88f0*/  IMAD.U32 R0, RZ, RZ, UR37 ;  /* 0x00000025ff007e24 */ /* 0x000fe6000f8e00ff */
[----:B------:R-:W-:Y:S04]  /*8900*/  UISETP.NE.AND UP0, UPT, UR51, 0x4, UPT ;  /* 0x000000043300788c */ /* 0x000fe8000bf05270 */
[----:B------:R-:W-:Y:S03]  /*8910*/  USEL UR51, UR51, URZ, UP0 ;  /* 0x000000ff33337287 */ /* 0x000fe60008000000 */
[----:B------:R-:W-:Y:S05]  /*8920*/  @P0 LEA R2, R2, UR48, 0x3 ;  /* 0x0000003002020c11 */ /* 0x000fea000f8e18ff */
[----:B------:R-:W-:Y:S05]  /*8930*/  @P0 VIADD R2, R2, 0x50 ;  /* 0x0000005002020836 */ /* 0x000fea0000000000 */
[----:B------:R-:W-:Y:S04]  /*8940*/  @P0 PRMT R0, R0, 0x654, R2 ;  /* 0x0000065400000816 */ /* 0x000fe80000000002 */
[----:B------:R2:W-:Y:S03]  /*8950*/  @P0 SYNCS.ARRIVE.TRANS64.RED.A1T0 RZ, [R0+URZ], RZ ;  /* 0x000000ff00ff09a7 */ /* 0x0005e600081004ff */
.L_x_124:
[----:B------:R-:W-:Y:S01]  /*8960*/  ISETP.NE.AND P2, PT, R103, RZ, PT ;  /* 0x000000ff6700720c */ /* 0x000fe20003f45270 */
[----:B------:R-:W-:Y:S01]  /*8970*/  UIADD3 UR49, UPT, UPT, UR49, 0x4, URZ ;  /* 0x0000000431317890 */ /* 0x000fe2000fffe0ff */
[----:B------:R-:W-:Y:S01]  /*8980*/  ISETP.NE.AND P0, PT, R105, 0x2, PT ;  /* 0x000000026900780c */ /* 0x000fe20003f05270 */
[----:B------:R-:W-:Y:S01]  /*8990*/  IMAD.IADD R14, R43, 0x1, R86 ;  /* 0x000000012b0e7824 */ /* 0x000fe200078e0256 */
[----:B------:R-:W-:Y:S01]  /*89a0*/  ISETP.NE.AND P1, PT, R45, 0x4, PT ;  /* 0x000000042d00780c */ /* 0x000fe20003f25270 */
[----:B------:R-:W-:Y:S01]  /*89b0*/  IMAD.IADD R15, R44, 0x1, R87 ;  /* 0x000000012c0f7824 */ /* 0x000fe200078e0257 */
[----:B------:R-:W-:Y:S02]  /*89c0*/  SEL R2, RZ, 0x1, P0 ;  /* 0x00000001ff027807 */ /* 0x000fe40000000000 */
[----:B--2---:R-:W-:Y:S02]  /*89d0*/  SEL R0, RZ, 0x1, P1 ;  /* 0x00000001ff007807 */ /* 0x004fe40000800000 */
[----:B------:R-:W-:Y:S02]  /*89e0*/  LOP3.LUT R95, R95, R2, RZ, 0x3c, !PT ;  /* 0x000000025f5f7212 */ /* 0x000fe400078e3cff */
[----:B------:R-:W-:Y:S02]  /*89f0*/  LOP3.LUT R96, R96, R0, RZ, 0x3c, !PT ;  /* 0x0000000060607212 */ /* 0x000fe400078e3cff */
[----:B------:R-:W-:Y:S02]  /*8a00*/  @P2 R2UR UR36, R94 ;  /* 0x000000005e2422ca */ /* 0x000fe400000e0000 */
[----:B------:R-:W-:Y:S02]  /*8a10*/  SEL R105, R105, RZ, P0 ;  /* 0x000000ff69697207 */ /* 0x000fe40000000000 */
[----:B------:R-:W-:Y:S01]  /*8a20*/  SEL R45, R45, RZ, P1 ;  /* 0x000000ff2d2d7207 */ /* 0x000fe20000800000 */
[----:B------:R-:W-:Y:S10]  /*8a30*/  @P2 BRA `(.L_x_125) ;  /* 0xffffffc000502947 */ /* 0x000ff4000383ffff */
[----:B------:R-:W-:-:S09]  /*8a40*/  UISETP.NE.AND UP0, UPT, UR50, URZ, UPT ;  /* 0x000000ff3200728c */ /* 0x000fd2000bf05270 */
[----:B------:R-:W-:Y:S05]  /*8a50*/  BRA.U !UP0, `(.L_x_126) ;  /* 0x0000000108487547 */ /* 0x000fea000b800000 */
[----:B------:R-:W2:Y:S02]  /*8a60*/  LDCU.64 UR4, c[0x0][0x890] ;  /* 0x00011200ff0477ac */ /* 0x000ea40008000a00 */
[----:B--2---:R-:W-:-:S04]  /*8a70*/  UISETP.NE.U32.AND UP0, UPT, UR4, URZ, UPT ;  /* 0x000000ff0400728c */ /* 0x004fc8000bf05070 */
[----:B------:R-:W-:-:S09]  /*8a80*/  UISETP.NE.AND.EX UP0, UPT, UR5, URZ, UPT, UP0 ;  /* 0x000000ff0500728c */ /* 0x000fd2000bf05300 */
[----:B------:R-:W-:Y:S05]  /*8a90*/  BRA.U UP0, `(.L_x_127) ;  /* 0x00000001000c7547 */ /* 0x000fea000b800000 */
[----:B------:R-:W-:-:S13]  /*8aa0*/  FSETP.NEU.AND P0, PT, R49, RZ, PT ;  /* 0x000000ff3100720b */ /* 0x000fda0003f0d000 */
[----:B------:R-:W-:Y:S05]  /*8ab0*/  @!P0 EXIT ;  /* 0x000000000000894d */ /* 0x000fea0003800000 */
[----:B------:R-:W-:Y:S05]  /*8ac0*/  BRA `(.L_x_126) ;  /* 0x00000000002c7947 */ /* 0x000fea0003800000 */
.L_x_127:
[----:B------:R-:W-:Y:S01]  /*8ad0*/  ISETP.NE.AND P0, PT, R104, RZ, PT ;  /* 0x000000ff6800720c */ /* 0x000fe20003f05270 */
[----:B------:R-:W-:-:S12]  /*8ae0*/  BSSY.RECONVERGENT B0, `(.L_x_126) ;  /* 0x0000009000007945 */ /* 0x000fd80003800200 */
[----:B------:R-:W-:Y:S05]  /*8af0*/  @P0 BRA `(.L_x_128) ;  /* 0x0000000000140947 */ /* 0x000fea0003800000 */
[----:B------:R-:W2:Y:S02]  /*8b00*/  LDCU.64 UR4, c[0x0][0x888] ;  /* 0x00011100ff0477ac */ /* 0x000ea40008000a00 */
[----:B--2---:R-:W-:-:S04]  /*8b10*/  ISETP.NE.U32.AND P0, PT, RZ, UR4, PT ;  /* 0x00000004ff007c0c */ /* 0x004fc8000bf05070 */
[----:B------:R-:W-:-:S13]  /*8b20*/  ISETP.NE.AND.EX P0, PT, RZ, UR5, PT, P0 ;  /* 0x00000005ff007c0c */ /* 0x000fda000bf05300 */
[----:B------:R-:W-:Y:S05]  /*8b30*/  @!P0 EXIT ;  /* 0x000000000000894d */ /* 0x000fea0003800000 */
[----:B------:R-:W-:Y:S05]  /*8b40*/  BRA `(.L_x_129) ;  /* 0x0000000000087947 */ /* 0x000fea0003800000 */
.L_x_128:
[----:B------:R-:W-:-:S13]  /*8b50*/  FSETP.NEU.AND P0, PT, R49, RZ, PT ;  /* 0x000000ff3100720b */ /* 0x000fda0003f0d000 */
[----:B------:R-:W-:Y:S05]  /*8b60*/  @!P0 EXIT ;  /* 0x000000000000894d */ /* 0x000fea0003800000 */
.L_x_129:
[----:B------:R-:W-:Y:S05]  /*8b70*/  BSYNC.RECONVERGENT B0 ;  /* 0x0000000000007941 */ /* 0x000fea0003800200 */
.L_x_126:
[----:B------:R-:W-:Y:S01]  /*8b80*/  ULEA UR4, UR51, UR48, 0x3 ;  /* 0x0000003033047291 */ /* 0x000fe2000f8e18ff */
[----:B------:R-:W-:-:S04]  /*8b90*/  DEPBAR.LE SB0, 0x0 ;  /* 0x000080000000791a */ /* 0x000fc80000000000 */
[----:B------:R-:W-:-:S04]  /*8ba0*/  UIADD3 UR4, UPT, UPT, UR4, 0x50, URZ ;  /* 0x0000005004047890 */ /* 0x000fc8000fffe0ff */
[----:B------:R-:W-:-:S09]  /*8bb0*/  UPRMT UR4, UR37, 0x654, UR4 ;  /* 0x0000065425047896 */ /* 0x000fd20008000004 */
[----:B------:R-:W-:Y:S01]  /*8bc0*/  SYNCS.ARRIVE.TRANS64.RED.A1T0 RZ, [UR4], RZ ;  /* 0x000000ffffff79a7 */ /* 0x000fe20008100404 */
[----:B------:R-:W-:Y:S05]  /*8bd0*/  EXIT ;  /* 0x000000000000794d */ /* 0x000fea0003800000 */
.L_x_19:
[----:B--2---:R2:W1:Y:S02]  /*8be0*/  SYNCS.PHASECHK.TRANS64.TRYWAIT P0, [R2+URZ+0xf0], R3 ;  /* 0x0000f003020075a7 */ /* 0x00446400080011ff */
[----:B-1----:R-:W-:Y:S05]  /*8bf0*/  @!P0 NANOSLEEP.SYNCS 0x989680 ;  /* 0x009896800000895d */ /* 0x002fea0003900000 */
[----:B------:R-:W1:Y:S02]  /*8c00*/  @!P0 SYNCS.PHASECHK.TRANS64 P0, [R2+URZ+0xf0], R3 ;  /* 0x0000f003020085a7 */ /* 0x000e6400080010ff */
[----:B-1----:R-:W-:Y:S05]  /*8c10*/  @!P0 BRA `(.L_x_19) ;  /* 0xfffffffc00f08947 */ /* 0x002fea000383ffff */
[----:B------:R-:W-:Y:S05]  /*8c20*/  BRA `(.L_x_130) ;  /* 0xffffff8800647947 */ /* 0x000fea000383ffff */
.L_x_22:
[----:B-1----:R-:W-:-:S07]  /*8c30*/  MOV R2, UR33 ;  /* 0x0000002100027c02 */ /* 0x002fce0008000f00 */
.L_x_131:
[----:B-1----:R1:W2:Y:S02]  /*8c40*/  SYNCS.PHASECHK.TRANS64.TRYWAIT P0, [R2+URZ+0x18], R4 ;  /* 0x00001804020075a7 */ /* 0x0022a400080011ff */
[----:B--2---:R-:W-:Y:S05]  /*8c50*/  @!P0 NANOSLEEP.SYNCS 0x989680 ;  /* 0x009896800000895d */ /* 0x004fea0003900000 */
[----:B------:R-:W2:Y:S02]  /*8c60*/  @!P0 SYNCS.PHASECHK.TRANS64 P0, [R2+URZ+0x18], R4 ;  /* 0x00001804020085a7 */ /* 0x000ea400080010ff */
[----:B--2---:R-:W-:Y:S05]  /*8c70*/  @!P0 BRA `(.L_x_131) ;  /* 0xfffffffc00f08947 */ /* 0x004fea000383ffff */
[----:B------:R-:W-:Y:S05]  /*8c80*/  BRA `(.L_x_21) ;  /* 0xffffff8800b47947 */ /* 0x000fea000383ffff */
.L_x_28:
[----:B-1----:R-:W-:-:S07]  /*8c90*/  MOV R2, UR17 ;  /* 0x0000001100027c02 */ /* 0x002fce0008000f00 */
.L_x_132:
[----:B-1----:R1:W2:Y:S02]  /*8ca0*/  SYNCS.PHASECHK.TRANS64.TRYWAIT P0, [R2+URZ+0x18], R4 ;  /* 0x00001804020075a7 */ /* 0x0022a400080011ff */
[----:B--2---:R-:W-:Y:S05]  /*8cb0*/  @!P0 NANOSLEEP.SYNCS 0x989680 ;  /* 0x009896800000895d */ /* 0x004fea0003900000 */
[----:B------:R-:W2:Y:S02]  /*8cc0*/  @!P0 SYNCS.PHASECHK.TRANS64 P0, [R2+URZ+0x18], R4 ;  /* 0x00001804020085a7 */ /* 0x000ea400080010ff */
[----:B--2---:R-:W-:Y:S05]  /*8cd0*/  @!P0 BRA `(.L_x_132) ;  /* 0xfffffffc00f08947 */ /* 0x004fea000383ffff */
[----:B------:R-:W-:Y:S05]  /*8ce0*/  BRA `(.L_x_27) ;  /* 0xffffff8c00587947 */ /* 0x000fea000383ffff */
.L_x_32:
[----:B-1----:R1:W2:Y:S02]  /*8cf0*/  SYNCS.PHASECHK.TRANS64.TRYWAIT P0, [R2+URZ+0x80], R3 ;  /* 0x00008003020075a7 */ /* 0x0022a400080011ff */
[----:B--2---:R-:W-:Y:S05]  /*8d00*/  @!P0 NANOSLEEP.SYNCS 0x989680 ;  /* 0x009896800000895d */ /* 0x004fea0003900000 */
[----:B------:R-:W2:Y:S02]  /*8d10*/  @!P0 SYNCS.PHASECHK.TRANS64 P0, [R2+URZ+0x80], R3 ;  /* 0x00008003020085a7 */ /* 0x000ea400080010ff */
[----:B--2---:R-:W-:Y:S05]  /*8d20*/  @!P0 BRA `(.L_x_32) ;  /* 0xfffffffc00f08947 */ /* 0x004fea000383ffff */
[----:B------:R-:W-:Y:S05]  /*8d30*/  BRA `(.L_x_133) ;  /* 0xffffff8c00e47947 */ /* 0x000fea000383ffff */
.L_x_36:
[----:B----4-:R-:W-:-:S07]  /*8d40*/  MOV R0, UR5 ;  /* 0x0000000500007c02 */ /* 0x010fce0008000f00 */
.L_x_134:
[----:B-1----:R1:W2:Y:S02]  /*8d50*/  SYNCS.PHASECHK.TRANS64.TRYWAIT P0, [R0+URZ], R2 ;  /* 0x00000002000075a7 */ /* 0x0022a400080011ff */
[----:B--2---:R-:W-:Y:S05]  /*8d60*/  @!P0 NANOSLEEP.SYNCS 0x989680 ;  /* 0x009896800000895d */ /* 0x004fea0003900000 */
[----:B------:R-:W2:Y:S02]  /*8d70*/  @!P0 SYNCS.PHASECHK.TRANS64 P0, [R0+URZ], R2 ;  /* 0x00000002000085a7 */ /* 0x000ea400080010ff */
[----:B--2---:R-:W-:Y:S05]  /*8d80*/  @!P0 BRA `(.L_x_134) ;  /* 0xfffffffc00f08947 */ /* 0x004fea000383ffff */
[----:B------:R-:W-:Y:S05]  /*8d90*/  BRA `(.L_x_135) ;  /* 0xffffff9400547947 */ /* 0x000fea000383ffff */
.L_x_37:
[----:B----4-:R-:W-:-:S07]  /*8da0*/  MOV R0, UR5 ;  /* 0x0000000500007c02 */ /* 0x010fce0008000f00 */
.L_x_136:
[----:B-1----:R1:W2:Y:S02]  /*8db0*/  SYNCS.PHASECHK.TRANS64.TRYWAIT P0, [R0+URZ], R2 ;  /* 0x00000002000075a7 */ /* 0x0022a400080011ff */
[----:B--2---:R-:W-:Y:S05]  /*8dc0*/  @!P0 NANOSLEEP.SYNCS 0x989680 ;  /* 0x009896800000895d */ /* 0x004fea0003900000 */
[----:B------:R-:W2:Y:S02]  /*8dd0*/  @!P0 SYNCS.PHASECHK.TRANS64 P0, [R0+URZ], R2 ;  /* 0x00000002000085a7 */ /* 0x000ea400080010ff */
[----:B--2---:R-:W-:Y:S05]  /*8de0*/  @!P0 BRA `(.L_x_136) ;  /* 0xfffffffc00f08947 */ /* 0x004fea000383ffff */
[----:B------:R-:W-:Y:S05]  /*8df0*/  BRA `(.L_x_137) ;  /* 0xffffff9400607947 */ /* 0x000fea000383ffff */
.L_x_40:
[----:B-1----:R1:W2:Y:S02]  /*8e00*/  SYNCS.PHASECHK.TRANS64.TRYWAIT P0, [R0+URZ+0xe0], R4 ;  /* 0x0000e004000075a7 */ /* 0x0022a400080011ff */
[----:B--2---:R-:W-:Y:S05]  /*8e10*/  @!P0 NANOSLEEP.SYNCS 0x989680 ;  /* 0x009896800000895d */ /* 0x004fea0003900000 */
[----:B------:R-:W2:Y:S02]  /*8e20*/  @!P0 SYNCS.PHASECHK.TRANS64 P0, [R0+URZ+0xe0], R4 ;  /* 0x0000e004000085a7 */ /* 0x000ea400080010ff */
[----:B--2---:R-:W-:Y:S05]  /*8e30*/  @!P0 BRA `(.L_x_40) ;  /* 0xfffffffc00f08947 */ /* 0x004fea000383ffff */
[----:B------:R-:W-:Y:S05]  /*8e40*/  BRA `(.L_x_138) ;  /* 0xffffff9400bc7947 */ /* 0x000fea000383ffff */
.L_x_41:
[----:B------:R-:W-:-:S07]  /*8e50*/  MOV R0, UR5 ;  /* 0x0000000500007c02 */ /* 0x000fce0008000f00 */
.L_x_139:
[----:B-1----:R1:W2:Y:S02]  /*8e60*/  SYNCS.PHASECHK.TRANS64.TRYWAIT P0, [R0+URZ+0x90], R5 ;  /* 0x00009005000075a7 */ /* 0x0022a400080011ff */
[----:B--2---:R-:W-:Y:S05]  /*8e70*/  @!P0 NANOSLEEP.SYNCS 0x989680 ;  /* 0x009896800000895d */ /* 0x004fea0003900000 */
[----:B------:R-:W2:Y:S02]  /*8e80*/  @!P0 SYNCS.PHASECHK.TRANS64 P0, [R0+URZ+0x90], R5 ;  /* 0x00009005000085a7 */ /* 0x000ea400080010ff */
[----:B--2---:R-:W-:Y:S05]  /*8e90*/  @!P0 BRA `(.L_x_139) ;  /* 0xfffffffc00f08947 */ /* 0x004fea000383ffff */
[----:B------:R-:W-:Y:S05]  /*8ea0*/  BRA `(.L_x_140) ;  /* 0xffffff9400cc7947 */ /* 0x000fea000383ffff */
.L_x_42:
[----:B-1----:R1:W2:Y:S02]  /*8eb0*/  SYNCS.PHASECHK.TRANS64.TRYWAIT P1, [R0+URZ+0x80], R4 ;  /* 0x00008004000075a7 */ /* 0x0022a400080211ff */
[----:B--2---:R-:W-:Y:S05]  /*8ec0*/  @!P1 NANOSLEEP.SYNCS 0x989680 ;  /* 0x009896800000995d */ /* 0x004fea0003900000 */
[----:B------:R-:W2:Y:S02]  /*8ed0*/  @!P1 SYNCS.PHASECHK.TRANS64 P1, [R0+URZ+0x80], R4 ;  /* 0x00008004000095a7 */ /* 0x000ea400080210ff */
[----:B--2---:R-:W-:Y:S05]  /*8ee0*/  @!P1 BRA `(.L_x_42) ;  /* 0xfffffffc00f09947 */ /* 0x004fea000383ffff */
[----:B------:R-:W-:Y:S05]  /*8ef0*/  BRA `(.L_x_141) ;  /* 0xffffff9400fc7947 */ /* 0x000fea000383ffff */
.L_x_45:
[----:B------:R-:W-:-:S07]  /*8f00*/  MOV R0, UR5 ;  /* 0x0000000500007c02 */ /* 0x000fce0008000f00 */
.L_x_142:
[----:B-1----:R1:W2:Y:S02]  /*8f10*/  SYNCS.PHASECHK.TRANS64.TRYWAIT P0, [R0+URZ+0x90], R2 ;  /* 0x00009002000075a7 */ /* 0x0022a400080011ff */
[----:B--2---:R-:W-:Y:S05]  /*8f20*/  @!P0 NANOSLEEP.SYNCS 0x989680 ;  /* 0x009896800000895d */ /* 0x004fea0003900000 */
[----:B------:R-:W2:Y:S02]  /*8f30*/  @!P0 SYNCS.PHASECHK.TRANS64 P0, [R0+URZ+0x90], R2 ;  /* 0x00009002000085a7 */ /* 0x000ea400080010ff */
[----:B--2---:R-:W-:Y:S05]  /*8f40*/  @!P0 BRA `(.L_x_142) ;  /* 0xfffffffc00f08947 */ /* 0x004fea000383ffff */
[----:B------:R-:W-:Y:S05]  /*8f50*/  BRA `(.L_x_44) ;  /* 0xffffff9800507947 */ /* 0x000fea000383ffff */
.L_x_52:
[----:B-1----:R1:W2:Y:S02]  /*8f60*/  SYNCS.PHASECHK.TRANS64.TRYWAIT P1, [R0+URZ+0x80], R2 ;  /* 0x00008002000075a7 */ /* 0x0022a400080211ff */
[----:B--2---:R-:W-:Y:S05]  /*8f70*/  @!P1 NANOSLEEP.SYNCS 0x989680 ;  /* 0x009896800000995d */ /* 0x004fea0003900000 */
[----:B------:R-:W2:Y:S02]  /*8f80*/  @!P1 SYNCS.PHASECHK.TRANS64 P1, [R0+URZ+0x80], R2 ;  /* 0x00008002000095a7 */ /* 0x000ea400080210ff */
[----:B--2---:R-:W-:Y:S05]  /*8f90*/  @!P1 BRA `(.L_x_52) ;  /* 0xfffffffc00f09947 */ /* 0x004fea000383ffff */
[----:B------:R-:W-:Y:S05]  /*8fa0*/  BRA `(.L_x_143) ;  /* 0xffffff9c00c07947 */ /* 0x000fea000383ffff */
.L_x_53:
[----:B------:R-:W-:-:S07]  /*8fb0*/  MOV R2, UR7 ;  /* 0x0000000700027c02 */ /* 0x000fce0008000f00 */
.L_x_144:
[----:B-1----:R1:W2:Y:S02]  /*8fc0*/  SYNCS.PHASECHK.TRANS64.TRYWAIT P0, [R2+URZ+0xc0], R0 ;  /* 0x0000c000020075a7 */ /* 0x0022a400080011ff */
[----:B--2---:R-:W-:Y:S05]  /*8fd0*/  @!P0 NANOSLEEP.SYNCS 0x989680 ;  /* 0x009896800000895d */ /* 0x004fea0003900000 */
[----:B------:R-:W2:Y:S02]  /*8fe0*/  @!P0 SYNCS.PHASECHK.TRANS64 P0, [R2+URZ+0xc0], R0 ;  /* 0x0000c000020085a7 */ /* 0x000ea400080010ff */
[----:B--2---:R-:W-:Y:S05]  /*8ff0*/  @!P0 BRA `(.L_x_144) ;  /* 0xfffffffc00f08947 */ /* 0x004fea000383ffff */
[----:B------:R-:W-:Y:S05]  /*9000*/  BRA `(.L_x_145) ;  /* 0xffffff9c00f87947 */ /* 0x000fea000383ffff */
.L_x_56:
[----:B------:R-:W-:Y:S07]  /*9010*/  MOV R0, UR6 ;  /* 0x0000000600007c02 */ /* 0x000fee0008000f00 */
.L_x_146:
[----:B-1----:R1:W2:Y:S02]  /*9020*/  SYNCS.PHASECHK.TRANS64.TRYWAIT P0, [R0+URZ], R2 ;  /* 0x00000002000075a7 */ /* 0x0022a400080011ff */
[----:B--2---:R-:W-:Y:S05]  /*9030*/  @!P0 NANOSLEEP.SYNCS 0x989680 ;  /* 0x009896800000895d */ /* 0x004fea0003900000 */
[----:B------:R-:W2:Y:S02]  /*9040*/  @!P0 SYNCS.PHASECHK.TRANS64 P0, [R0+URZ], R2 ;  /* 0x00000002000085a7 */ /* 0x000ea400080010ff */
[----:B--2---:R-:W-:Y:S05]  /*9050*/  @!P0 BRA `(.L_x_146) ;  /* 0xfffffffc00f08947 */ /* 0x004fea000383ffff */
[----:B------:R-:W-:Y:S05]  /*9060*/  BRA `(.L_x_55) ;  /* 0xffffffa000147947 */ /* 0x000fea000383ffff */
.L_x_59:
[----:B------:R-:W-:-:S07]  /*9070*/  MOV R0, UR6 ;  /* 0x0000000600007c02 */ /* 0x000fce0008000f00 */
.L_x_147:
[----:B--2---:R2:W4:Y:S02]  /*9080*/  SYNCS.PHASECHK.TRANS64.TRYWAIT P0, [R0+URZ], R2 ;  /* 0x00000002000075a7 */ /* 0x00452400080011ff */
[----:B----4-:R-:W-:Y:S05]  /*9090*/  @!P0 NANOSLEEP.SYNCS 0x989680 ;  /* 0x009896800000895d */ /* 0x010fea0003900000 */
[----:B------:R-:W4:Y:S02]  /*90a0*/  @!P0 SYNCS.PHASECHK.TRANS64 P0, [R0+URZ], R2 ;  /* 0x00000002000085a7 */ /* 0x000f2400080010ff */
[----:B----4-:R-:W-:Y:S05]  /*90b0*/  @!P0 BRA `(.L_x_147) ;  /* 0xfffffffc00f08947 */ /* 0x010fea000383ffff */
[----:B------:R-:W-:Y:S05]  /*90c0*/  BRA `(.L_x_148) ;  /* 0xffffffa000f07947 */ /* 0x000fea000383ffff */
.L_x_60:
[----:B------:R-:W-:-:S07]  /*90d0*/  MOV R0, UR6 ;  /* 0x0000000600007c02 */ /* 0x000fce0008000f00 */
.L_x_149:
[----:B-1----:R1:W2:Y:S02]  /*90e0*/  SYNCS.PHASECHK.TRANS64.TRYWAIT P0, [R0+URZ], R3 ;  /* 0x00000003000075a7 */ /* 0x0022a400080011ff */
[----:B--2---:R-:W-:Y:S05]  /*90f0*/  @!P0 NANOSLEEP.SYNCS 0x989680 ;  /* 0x009896800000895d */ /* 0x004fea0003900000 */
[----:B------:R-:W2:Y:S02]  /*9100*/  @!P0 SYNCS.PHASECHK.TRANS64 P0, [R0+URZ], R3 ;  /* 0x00000003000085a7 */ /* 0x000ea400080010ff */
[----:B--2---:R-:W-:Y:S05]  /*9110*/  @!P0 BRA `(.L_x_149) ;  /* 0xfffffffc00f08947 */ /* 0x004fea000383ffff */
[----:B------:R-:W-:Y:S05]  /*9120*/  BRA `(.L_x_150) ;  /* 0xffffffa000fc7947 */ /* 0x000fea000383ffff */
.L_x_61:
[----:B------:R-:W-:-:S07]  /*9130*/  MOV R0, UR6 ;  /* 0x0000000600007c02 */ /* 0x000fce0008000f00 */
.L_x_151:
[----:B-1----:R1:W2:Y:S02]  /*9140*/  SYNCS.PHASECHK.TRANS64.TRYWAIT P0, [R0+URZ], R3 ;  /* 0x00000003000075a7 */ /* 0x0022a400080011ff */
[----:B--2---:R-:W-:Y:S05]  /*9150*/  @!P0 NANOSLEEP.SYNCS 0x989680 ;  /* 0x009896800000895d */ /* 0x004fea0003900000 */
[----:B------:R-:W2:Y:S02]  /*9160*/  @!P0 SYNCS.PHASECHK.TRANS64 P0, [R0+URZ], R3 ;  /* 0x00000003000085a7 */ /* 0x000ea400080010ff */
[----:B--2---:R-:W-:Y:S05]  /*9170*/  @!P0 BRA `(.L_x_151) ;  /* 0xfffffffc00f08947 */ /* 0x004fea000383ffff */
[----:B------:R-:W-:Y:S05]  /*9180*/  BRA `(.L_x_152) ;  /* 0xffffffa400087947 */ /* 0x000fea000383ffff */
.L_x_62:
[----:B-1----:R-:W-:-:S07]  /*9190*/  MOV R0, UR7 ;  /* 0x0000000700007c02 */ /* 0x002fce0008000f00 */
.L_x_153:
[----:B-1----:R1:W2:Y:S02]  /*91a0*/  SYNCS.PHASECHK.TRANS64.TRYWAIT P0, [R0+URZ], R2 ;  /* 0x00000002000075a7 */ /* 0x0022a400080011ff */
[----:B--2---:R-:W-:Y:S05]  /*91b0*/  @!P0 NANOSLEEP.SYNCS 0x989680 ;  /* 0x009896800000895d */ /* 0x004fea0003900000 */
[----:B------:R-:W2:Y:S02]  /*91c0*/  @!P0 SYNCS.PHASECHK.TRANS64 P0, [R0+URZ], R2 ;  /* 0x00000002000085a7 */ /* 0x000ea400080010ff */
[----:B--2---:R-:W-:Y:S05]  /*91d0*/  @!P0 BRA `(.L_x_153) ;  /* 0xfffffffc00f08947 */ /* 0x004fea000383ffff */
[----:B------:R-:W-:Y:S05]  /*91e0*/  BRA `(.L_x_154) ;  /* 0xffffffa400147947 */ /* 0x000fea000383ffff */
.L_x_67:
[----:B--2---:R2:W3:Y:S02]  /*91f0*/  SYNCS.PHASECHK.TRANS64.TRYWAIT P0, [R0+URZ+0x80], R2 ;  /* 0x00008002000075a7 */ /* 0x0044e400080011ff */
[----:B---3--:R-:W-:Y:S05]  /*9200*/  @!P0 NANOSLEEP.SYNCS 0x989680 ;  /* 0x009896800000895d */ /* 0x008fea0003900000 */
[----:B------:R-:W3:Y:S02]  /*9210*/  @!P0 SYNCS.PHASECHK.TRANS64 P0, [R0+URZ+0x80], R2 ;  /* 0x00008002000085a7 */ /* 0x000ee400080010ff */
[----:B---3--:R-:W-:Y:S05]  /*9220*/  @!P0 BRA `(.L_x_67) ;  /* 0xfffffffc00f08947 */ /* 0x008fea000383ffff */
[----:B------:R-:W-:Y:S05]  /*9230*/  BRA `(.L_x_155) ;  /* 0xffffffa800207947 */ /* 0x000fea000383ffff */
.L_x_70:
[----:B------:R-:W-:Y:S07]  /*9240*/  MOV R0, UR7 ;  /* 0x0000000700007c02 */ /* 0x000fee0008000f00 */
.L_x_156:
[----:B--2---:R2:W3:Y:S02]  /*9250*/  SYNCS.PHASECHK.TRANS64.TRYWAIT P0, [R0+URZ+0x78], R2 ;  /* 0x00007802000075a7 */ /* 0x0044e400080011ff */
[----:B---3--:R-:W-:Y:S05]  /*9260*/  @!P0 NANOSLEEP.SYNCS 0x989680 ;  /* 0x009896800000895d */ /* 0x008fea0003900000 */
[----:B------:R-:W3:Y:S02]  /*9270*/  @!P0 SYNCS.PHASECHK.TRANS64 P0, [R0+URZ+0x78], R2 ;  /* 0x00007802000085a7 */ /* 0x000ee400080010ff */
[----:B---3--:R-:W-:Y:S05]  /*9280*/  @!P0 BRA `(.L_x_156) ;  /* 0xfffffffc00f08947 */ /* 0x008fea000383ffff */
[----:B------:R-:W-:Y:S05]  /*9290*/  BRA `(.L_x_69) ;  /* 0xffffffac00007947 */ /* 0x000fea000383ffff */
.L_x_73:
[----:B------:R-:W-:Y:S07]  /*92a0*/  MOV R0, UR7 ;  /* 0x0000000700007c02 */ /* 0x000fee0008000f00 */
.L_x_157:
[----:B-1----:R1:W2:Y:S02]  /*92b0*/  SYNCS.PHASECHK.TRANS64.TRYWAIT P0, [R0+URZ+0x50], R14 ;  /* 0x0000500e000075a7 */ /* 0x0022a400080011ff */
[----:B--2---:R-:W-:Y:S05]  /*92c0*/  @!P0 NANOSLEEP.SYNCS 0x989680 ;  /* 0x009896800000895d */ /* 0x004fea0003900000 */
[----:B------:R-:W2:Y:S02]  /*92d0*/  @!P0 SYNCS.PHASECHK.TRANS64 P0, [R0+URZ+0x50], R14 ;  /* 0x0000500e000085a7 */ /* 0x000ea400080010ff */
[----:B--2---:R-:W-:Y:S05]  /*92e0*/  @!P0 BRA `(.L_x_157) ;  /* 0xfffffffc00f08947 */ /* 0x004fea000383ffff */
[----:B------:R-:W-:Y:S05]  /*92f0*/  BRA `(.L_x_158) ;  /* 0xffffffac00787947 */ /* 0x000fea000383ffff */
.L_x_74:
[----:B------:R-:W-:Y:S07]  /*9300*/  MOV R0, UR7 ;  /* 0x0000000700007c02 */ /* 0x000fee0008000f00 */
.L_x_159:
[----:B-1----:R1:W2:Y:S02]  /*9310*/  SYNCS.PHASECHK.TRANS64.TRYWAIT P0, [R0+URZ+0x58], R14 ;  /* 0x0000580e000075a7 */ /* 0x0022a400080011ff */
[----:B--2---:R-:W-:Y:S05]  /*9320*/  @!P0 NANOSLEEP.SYNCS 0x989680 ;  /* 0x009896800000895d */ /* 0x004fea0003900000 */
[----:B------:R-:W2:Y:S02]  /*9330*/  @!P0 SYNCS.PHASECHK.TRANS64 P0, [R0+URZ+0x58], R14 ;  /* 0x0000580e000085a7 */ /* 0x000ea400080010ff */
[----:B--2---:R-:W-:Y:S05]  /*9340*/  @!P0 BRA `(.L_x_159) ;  /* 0xfffffffc00f08947 */ /* 0x004fea000383ffff */
[----:B------:R-:W-:Y:S05]  /*9350*/  BRA `(.L_x_160) ;  /* 0xffffffac00b07947 */ /* 0x000fea000383ffff */
.L_x_75:
[----:B------:R-:W-:Y:S07]  /*9360*/  MOV R0, UR7 ;  /* 0x0000000700007c02 */ /* 0x000fee0008000f00 */
.L_x_161:
[----:B-1----:R1:W2:Y:S02]  /*9370*/  SYNCS.PHASECHK.TRANS64.TRYWAIT P0, [R0+URZ+0x60], R14 ;  /* 0x0000600e000075a7 */ /* 0x0022a400080011ff */
[----:B--2---:R-:W-:Y:S05]  /*9380*/  @!P0 NANOSLEEP.SYNCS 0x989680 ;  /* 0x009896800000895d */ /* 0x004fea0003900000 */
[----:B------:R-:W2:Y:S02]  /*9390*/  @!P0 SYNCS.PHASECHK.TRANS64 P0, [R0+URZ+0x60], R14 ;  /* 0x0000600e000085a7 */ /* 0x000ea400080010ff */
[----:B--2---:R-:W-:Y:S05]  /*93a0*/  @!P0 BRA `(.L_x_161) ;  /* 0xfffffffc00f08947 */ /* 0x004fea000383ffff */
[----:B------:R-:W-:Y:S05]  /*93b0*/  BRA `(.L_x_162) ;  /* 0xffffffac00f47947 */ /* 0x000fea000383ffff */
.L_x_76:
[----:B------:R-:W-:Y:S07]  /*93c0*/  MOV R0, UR7 ;  /* 0x0000000700007c02 */ /* 0x000fee0008000f00 */
.L_x_163:
[----:B-1----:R1:W2:Y:S02]  /*93d0*/  SYNCS.PHASECHK.TRANS64.TRYWAIT P0, [R0+URZ+0x68], R14 ;  /* 0x0000680e000075a7 */ /* 0x0022a400080011ff */
[----:B--2---:R-:W-:Y:S05]  /*93e0*/  @!P0 NANOSLEEP.SYNCS 0x989680 ;  /* 0x009896800000895d */ /* 0x004fea0003900000 */
[----:B------:R-:W2:Y:S02]  /*93f0*/  @!P0 SYNCS.PHASECHK.TRANS64 P0, [R0+URZ+0x68], R14 ;  /* 0x0000680e000085a7 */ /* 0x000ea400080010ff */
[----:B--2---:R-:W-:Y:S05]  /*9400*/  @!P0 BRA `(.L_x_163) ;  /* 0xfffffffc00f08947 */ /* 0x004fea000383ffff */
[----:B------:R-:W-:Y:S05]  /*9410*/  BRA `(.L_x_164) ;  /* 0xffffffb000787947 */ /* 0x000fea000383ffff */
.L_x_78:
[----:B------:R-:W-:-:S07]  /*9420*/  MOV R0, UR7 ;  /* 0x0000000700007c02 */ /* 0x000fce0008000f00 */
.L_x_165:
[----:B-1----:R1:W3:Y:S02]  /*9430*/  SYNCS.PHASECHK.TRANS64.TRYWAIT P0, [R0+URZ+0x50], R2 ;  /* 0x00005002000075a7 */ /* 0x0022e400080011ff */
[----:B---3--:R-:W-:Y:S05]  /*9440*/  @!P0 NANOSLEEP.SYNCS 0x989680 ;  /* 0x009896800000895d */ /* 0x008fea0003900000 */
[----:B------:R-:W3:Y:S02]  /*9450*/  @!P0 SYNCS.PHASECHK.TRANS64 P0, [R0+URZ+0x50], R2 ;  /* 0x00005002000085a7 */ /* 0x000ee400080010ff */
[----:B---3--:R-:W-:Y:S05]  /*9460*/  @!P0 BRA `(.L_x_165) ;  /* 0xfffffffc00f08947 */ /* 0x008fea000383ffff */
[----:B------:R-:W-:Y:S05]  /*9470*/  BRA `(.L_x_166) ;  /* 0xffffffb000e87947 */ /* 0x000fea000383ffff */
.L_x_79:
[----:B-1----:R-:W-:-:S07]  /*9480*/  MOV R0, UR7 ;  /* 0x0000000700007c02 */ /* 0x002fce0008000f00 */
.L_x_167:
[----:B-1----:R1:W3:Y:S02]  /*9490*/  SYNCS.PHASECHK.TRANS64.TRYWAIT P0, [R0+URZ+0x58], R2 ;  /* 0x00005802000075a7 */ /* 0x0022e400080011ff */
[----:B---3--:R-:W-:Y:S05]  /*94a0*/  @!P0 NANOSLEEP.SYNCS 0x989680 ;  /* 0x009896800000895d */ /* 0x008fea0003900000 */
[----:B------:R-:W3:Y:S02]  /*94b0*/  @!P0 SYNCS.PHASECHK.TRANS64 P0, [R0+URZ+0x58], R2 ;  /* 0x00005802000085a7 */ /* 0x000ee400080010ff */
[----:B---3--:R-:W-:Y:S05]  /*94c0*/  @!P0 BRA `(.L_x_167) ;  /* 0xfffffffc00f08947 */ /* 0x008fea000383ffff */
[----:B------:R-:W-:Y:S05]  /*94d0*/  BRA `(.L_x_168) ;  /* 0xffffffb000d87947 */ /* 0x000fea000383ffff */
.L_x_80:
[----:B-1----:R-:W-:-:S07]  /*94e0*/  MOV R0, UR7 ;  /* 0x0000000700007c02 */ /* 0x002fce0008000f00 */
.L_x_169:
[----:B-1----:R1:W3:Y:S02]  /*94f0*/  SYNCS.PHASECHK.TRANS64.TRYWAIT P0, [R0+URZ+0x60], R2 ;  /* 0x00006002000075a7 */ /* 0x0022e400080011ff */
[----:B---3--:R-:W-:Y:S05]  /*9500*/  @!P0 NANOSLEEP.SYNCS 0x989680 ;  /* 0x009896800000895d */ /* 0x008fea0003900000 */
[----:B------:R-:W3:Y:S02]  /*9510*/  @!P0 SYNCS.PHASECHK.TRANS64 P0, [R0+URZ+0x60], R2 ;  /* 0x00006002000085a7 */ /* 0x000ee400080010ff */
[----:B---3--:R-:W-:Y:S05]  /*9520*/  @!P0 BRA `(.L_x_169) ;  /* 0xfffffffc00f08947 */ /* 0x008fea000383ffff */
[----:B------:R-:W-:Y:S05]  /*9530*/  BRA `(.L_x_170) ;  /* 0xffffffb000c87947 */ /* 0x000fea000383ffff */
.L_x_82:
[----:B--2---:R2:W4:Y:S02]  /*9540*/  SYNCS.PHASECHK.TRANS64.TRYWAIT P0, [R0+URZ+0x80], R2 ;  /* 0x00008002000075a7 */ /* 0x00452400080011ff */
[----:B----4-:R-:W-:Y:S05]  /*9550*/  @!P0 NANOSLEEP.SYNCS 0x989680 ;  /* 0x009896800000895d */ /* 0x010fea0003900000 */
[----:B------:R-:W4:Y:S02]  /*9560*/  @!P0 SYNCS.PHASECHK.TRANS64 P0, [R0+URZ+0x80], R2 ;  /* 0x00008002000085a7 */ /* 0x000f2400080010ff */
[----:B----4-:R-:W-:Y:S05]  /*9570*/  @!P0 BRA `(.L_x_82) ;  /* 0xfffffffc00f08947 */ /* 0x010fea000383ffff */
[----:B------:R-:W-:Y:S05]  /*9580*/  BRA `(.L_x_171) ;  /* 0xffffffb400907947 */ /* 0x000fea000383ffff */
.L_x_93:
[----:B-1----:R-:W-:Y:S04]  /*9590*/  MOV R2, UR48 ;  /* 0x0000003000027c02 */ /* 0x002fe80008000f00 */
[----:B------:R1:W3:Y:S03]  /*95a0*/  SYNCS.PHASECHK.TRANS64.TRYWAIT P1, [R2+URZ+0x30], R3 ;  /* 0x00003003020075a7 */ /* 0x0002e600080211ff */
[----:B---3--:R-:W-:Y:S05]  /*95b0*/  @!P1 NANOSLEEP.SYNCS 0x989680 ;  /* 0x009896800000995d */ /* 0x008fea0003900000 */
[----:B------:R-:W3:Y:S02]  /*95c0*/  @!P1 SYNCS.PHASECHK.TRANS64 P1, [R2+URZ+0x30], R3 ;  /* 0x00003003020095a7 */ /* 0x000ee400080210ff */
[----:B---3--:R-:W-:Y:S05]  /*95d0*/  @!P1 BRA `(.L_x_93) ;  /* 0xfffffffc00ec9947 */ /* 0x008fea000383ffff */
[----:B------:R-:W-:Y:S05]  /*95e0*/  BRA `(.L_x_92) ;  /* 0xffffffc0009c7947 */ /* 0x000fea000383ffff */
.L_x_95:
[----:B-1----:R1:W4:Y:S02]  /*95f0*/  SYNCS.PHASECHK.TRANS64.TRYWAIT P0, [R64+URZ+0xa0], R0 ;  /* 0x0000a000400075a7 */ /* 0x00232400080011ff */
[----:B----4-:R-:W-:Y:S05]  /*9600*/  @!P0 NANOSLEEP.SYNCS 0x989680 ;  /* 0x009896800000895d */ /* 0x010fea0003900000 */
[----:B------:R-:W4:Y:S02]  /*9610*/  @!P0 SYNCS.PHASECHK.TRANS64 P0, [R64+URZ+0xa0], R0 ;  /* 0x0000a000400085a7 */ /* 0x000f2400080010ff */
[----:B----4-:R-:W-:Y:S05]  /*9620*/  @!P0 BRA `(.L_x_95) ;  /* 0xfffffffc00f08947 */ /* 0x010fea000383ffff */
[----:B------:R-:W-:Y:S05]  /*9630*/  BRA `(.L_x_94) ;  /* 0xffffffc000c47947 */ /* 0x000fea000383ffff */
.L_x_104:
[----:B--2---:R2:W4:Y:S02]  /*9640*/  SYNCS.PHASECHK.TRANS64.TRYWAIT P0, [R2+URZ+0x30], R0 ;  /* 0x00003000020075a7 */ /* 0x00452400080011ff */
[----:B----4-:R-:W-:Y:S05]  /*9650*/  @!P0 NANOSLEEP.SYNCS 0x989680 ;  /* 0x009896800000895d */ /* 0x010fea0003900000 */
[----:B------:R-:W4:Y:S02]  /*9660*/  @!P0 SYNCS.PHASECHK.TRANS64 P0, [R2+URZ+0x30], R0 ;  /* 0x00003000020085a7 */ /* 0x000f2400080010ff */
[----:B----4-:R-:W-:Y:S05]  /*9670*/  @!P0 BRA `(.L_x_104) ;  /* 0xfffffffc00f08947 */ /* 0x010fea000383ffff */
[----:B------:R-:W-:Y:S05]  /*9680*/  BRA `(.L_x_103) ;  /* 0xffffffcc00a07947 */ /* 0x000fea000383ffff */
.L_x_112:
[----:B--2---:R2:W4:Y:S02]  /*9690*/  SYNCS.PHASECHK.TRANS64.TRYWAIT P0, [R0+URZ+0x30], R6 ;  /* 0x00003006000075a7 */ /* 0x00452400080011ff */
[----:B----4-:R-:W-:Y:S05]  /*96a0*/  @!P0 NANOSLEEP.SYNCS 0x989680 ;  /* 0x009896800000895d */ /* 0x010fea0003900000 */
[----:B------:R-:W4:Y:S02]  /*96b0*/  @!P0 SYNCS.PHASECHK.TRANS64 P0, [R0+URZ+0x30], R6 ;  /* 0x00003006000085a7 */ /* 0x000f2400080010ff */
[----:B----4-:R-:W-:Y:S05]  /*96c0*/  @!P0 BRA `(.L_x_112) ;  /* 0xfffffffc00f08947 */ /* 0x010fea000383ffff */
[----:B------:R-:W-:Y:S05]  /*96d0*/  BRA `(.L_x_111) ;  /* 0xffffffd800a07947 */ /* 0x000fea000383ffff */
.L_x_120:
[----:B--2---:R2:W4:Y:S02]  /*96e0*/  SYNCS.PHASECHK.TRANS64.TRYWAIT P0, [R0+URZ+0x30], R5 ;  /* 0x00003005000075a7 */ /* 0x00452400080011ff */
[----:B----4-:R-:W-:Y:S05]  /*96f0*/  @!P0 NANOSLEEP.SYNCS 0x989680 ;  /* 0x009896800000895d */ /* 0x010fea0003900000 */
[----:B------:R-:W4:Y:S02]  /*9700*/  @!P0 SYNCS.PHASECHK.TRANS64 P0, [R0+URZ+0x30], R5 ;  /* 0x00003005000085a7 */ /* 0x000f2400080010ff */
[----:B----4-:R-:W-:Y:S05]  /*9710*/  @!P0 BRA `(.L_x_120) ;  /* 0xfffffffc00f08947 */ /* 0x010fea000383ffff */
[----:B------:R-:W-:Y:S05]  /*9720*/  BRA `(.L_x_119) ;  /* 0xffffffe400a07947 */ /* 0x000fea000383ffff */
        .weak           $__internal_0_$__cuda_sm10x_tcgen05_guardrail_trap_col_being_dealloced_not_returned_by_alloc
        .type           $__internal_0_$__cuda_sm10x_tcgen05_guardrail_trap_col_being_dealloced_not_returned_by_alloc,@function
        .size           $__internal_0_$__cuda_sm10x_tcgen05_guardrail_trap_col_being_dealloced_not_returned_by_alloc,($__internal_1_$__cuda_sm10x_tcgen05_guardrail_trap_phase_invalid_during_alloc - $__internal_0_$__cuda_sm10x_tcgen05_guardrail_trap_col_being_dealloced_not_returned_by_alloc)
$__internal_0_$__cuda_sm10x_tcgen05_guardrail_trap_col_being_dealloced_not_returned_by_alloc:
[----:B------:R-:W-:Y:S05]  /*9730*/  BPT.TRAP 0x1 ;  /* 0x000000040000795c */ /* 0x000fea0000300000 */
[----:B------:R-:W-:-:S04]  /*9740*/  HFMA2 R3, -RZ, RZ, 0, 0 ;  /* 0x00000000ff037431 */ /* 0x000fc800000001ff */
[----:B------:R-:W-:Y:S05]  /*9750*/  RET.REL.NODEC R2 `(_ZN7cutlass13device_kernelINS_4gemm6kernel13GemmUniversalIN4cute5tupleIJiiiiEEENS1_10collective13CollectiveMmaINS1_35MainloopSm100TmaUmmaWarpSpecializedILi3ELi2ELi4ENS5_IJNS4_1CILi1EEESB_SB_EEEEENS5_IJNSA_ILi128EEESE_NSA_ILi64EEEEEENS_6half_tENS5_IJlSB_lEEESH_SI_NS4_8TiledMMAINS4_8MMA_AtomIJNS4_20SM100_MMA_F16BF16_SSISH_SH_fLi128ELi128ELNS4_4UMMA5MajorE0ELSN_0ELNSM_7ScaleInE0ELSO_0EEEEEENS4_6LayoutISC_NS5_IJNSA_ILi0EEESS_SS_EEEEENS5_IJNS4_10UnderscoreESV_SV_EEEEENS4_13SM90_TMA_LOADENS4_14ComposedLayoutINS4_7SwizzleILi3ELi4ELi3EEENS4_18smem_ptr_flag_bitsILi16EEENSR_INS5_IJNSA_ILi8EEESF_EEENS5_IJSF_SB_EEEEEEEvNS4_8identityESY_S18_vS19_EENS_8epilogue10collective18CollectiveEpilogueINS1B_23Sm100TmaWarpSpecializedILi4ELi2ELi32ELb1ELb0EEEJSG_NS5_IJNSR_ISE_SB_EENSR_INSA_ILi32EEESB_EEEEESH_SI_SH_SI_NS1B_6fusion15FusionCallbacksIS1F_NS1K_17LinearCombinationISH_fSH_fLNS_15FloatRoundStyleE2EEESG_S1J_JEEENS4_5SM1004TMEM4LOAD26SM100_TMEM_LOAD_32dp32b32xESY_NSZ_INS10_ILi2ELi4ELi3EEES13_NSR_INS5_IJS14_S1H_EEENS5_IJS1H_SB_EEEEEEENS4_39AutoVectorizingCopyWithAssumedAlignmentILi128EEENS4_14SM90_TMA_STOREES1Y_S20_S20_EEEvvEEEEvNT_6ParamsE) ;  /* 0xffffff6802287950 */ /* 0x000fea0003c3ffff */
        .weak           $__internal_1_$__cuda_sm10x_tcgen05_guardrail_trap_phase_invalid_during_alloc
        .type           $__internal_1_$__cuda_sm10x_tcgen05_guardrail_trap_phase_invalid_during_alloc,@function
        .size           $__internal_1_$__cuda_sm10x_tcgen05_guardrail_trap_phase_invalid_during_alloc,($__internal_2_$__cuda_sm10x_tcgen05_guardrail_trap_unallocated_columns_being_dealloced - $__internal_1_$__cuda_sm10x_tcgen05_guardrail_trap_phase_invalid_during_alloc)
$__internal_1_$__cuda_sm10x_tcgen05_guardrail_trap_phase_invalid_during_alloc:
[----:B------:R-:W-:Y:S05]  /*9760*/  BPT.TRAP 0x1 ;  /* 0x000000040000795c */ /* 0x000fea0000300000 */
[----:B------:R-:W-:-:S04]  /*9770*/  MOV R3, 0x0 ;  /* 0x0000000000037802 */ /* 0x000fc80000000f00 */
[----:B------:R-:W-:Y:S05]  /*9780*/  RET.REL.NODEC R2 `(_ZN7cutlass13device_kernelINS_4gemm6kernel13GemmUniversalIN4cute5tupleIJiiiiEEENS1_10collective13CollectiveMmaINS1_35MainloopSm100TmaUmmaWarpSpecializedILi3ELi2ELi4ENS5_IJNS4_1CILi1EEESB_SB_EEEEENS5_IJNSA_ILi128EEESE_NSA_ILi64EEEEEENS_6half_tENS5_IJlSB_lEEESH_SI_NS4_8TiledMMAINS4_8MMA_AtomIJNS4_20SM100_MMA_F16BF16_SSISH_SH_fLi128ELi128ELNS4_4UMMA5MajorE0ELSN_0ELNSM_7ScaleInE0ELSO_0EEEEEENS4_6LayoutISC_NS5_IJNSA_ILi0EEESS_SS_EEEEENS5_IJNS4_10UnderscoreESV_SV_EEEEENS4_13SM90_TMA_LOADENS4_14ComposedLayoutINS4_7SwizzleILi3ELi4ELi3EEENS4_18smem_ptr_flag_bitsILi16EEENSR_INS5_IJNSA_ILi8EEESF_EEENS5_IJSF_SB_EEEEEEEvNS4_8identityESY_S18_vS19_EENS_8epilogue10collective18CollectiveEpilogueINS1B_23Sm100TmaWarpSpecializedILi4ELi2ELi32ELb1ELb0EEEJSG_NS5_IJNSR_ISE_SB_EENSR_INSA_ILi32EEESB_EEEEESH_SI_SH_SI_NS1B_6fusion15FusionCallbacksIS1F_NS1K_17LinearCombinationISH_fSH_fLNS_15FloatRoundStyleE2EEESG_S1J_JEEENS4_5SM1004TMEM4LOAD26SM100_TMEM_LOAD_32dp32b32xESY_NSZ_INS10_ILi2ELi4ELi3EEES13_NSR_INS5_IJS14_S1H_EEENS5_IJS1H_SB_EEEEEEENS4_39AutoVectorizingCopyWithAssumedAlignmentILi128EEENS4_14SM90_TMA_STOREES1Y_S20_S20_EEEvvEEEEvNT_6ParamsE) ;  /* 0xffffff68021c7950 */ /* 0x000fea0003c3ffff */
        .weak           $__internal_2_$__cuda_sm10x_tcgen05_guardrail_trap_unallocated_columns_being_dealloced
        .type           $__internal_2_$__cuda_sm10x_tcgen05_guardrail_trap_unallocated_columns_being_dealloced,@function
        .size           $__internal_2_$__cuda_sm10x_tcgen05_guardrail_trap_unallocated_columns_being_dealloced,(.L_x_173 - $__internal_2_$__cuda_sm10x_tcgen05_guardrail_trap_unallocated_columns_being_dealloced)
$__internal_2_$__cuda_sm10x_tcgen05_guardrail_trap_unallocated_columns_being_dealloced:
[----:B------:R-:W-:Y:S05]  /*9790*/  BPT.TRAP 0x1 ;  /* 0x000000040000795c */ /* 0x000fea0000300000 */
[----:B------:R-:W-:-:S04]  /*97a0*/  HFMA2 R3, -RZ, RZ, 0, 0 ;  /* 0x00000000ff037431 */ /* 0x000fc800000001ff */
[----:B------:R-:W-:Y:S05]  /*97b0*/  RET.REL.NODEC R2 `(_ZN7cutlass13device_kernelINS_4gemm6kernel13GemmUniversalIN4cute5tupleIJiiiiEEENS1_10collective13CollectiveMmaINS1_35MainloopSm100TmaUmmaWarpSpecializedILi3ELi2ELi4ENS5_IJNS4_1CILi1EEESB_SB_EEEEENS5_IJNSA_ILi128EEESE_NSA_ILi64EEEEEENS_6half_tENS5_IJlSB_lEEESH_SI_NS4_8TiledMMAINS4_8MMA_AtomIJNS4_20SM100_MMA_F16BF16_SSISH_SH_fLi128ELi128ELNS4_4UMMA5MajorE0ELSN_0ELNSM_7ScaleInE0ELSO_0EEEEEENS4_6LayoutISC_NS5_IJNSA_ILi0EEESS_SS_EEEEENS5_IJNS4_10UnderscoreESV_SV_EEEEENS4_13SM90_TMA_LOADENS4_14ComposedLayoutINS4_7SwizzleILi3ELi4ELi3EEENS4_18smem_ptr_flag_bitsILi16EEENSR_INS5_IJNSA_ILi8EEESF_EEENS5_IJSF_SB_EEEEEEEvNS4_8identityESY_S18_vS19_EENS_8epilogue10collective18CollectiveEpilogueINS1B_23Sm100TmaWarpSpecializedILi4ELi2ELi32ELb1ELb0EEEJSG_NS5_IJNSR_ISE_SB_EENSR_INSA_ILi32EEESB_EEEEESH_SI_SH_SI_NS1B_6fusion15FusionCallbacksIS1F_NS1K_17LinearCombinationISH_fSH_fLNS_15FloatRoundStyleE2EEESG_S1J_JEEENS4_5SM1004TMEM4LOAD26SM100_TMEM_LOAD_32dp32b32xESY_NSZ_INS10_ILi2ELi4ELi3EEES13_NSR_INS5_IJS14_S1H_EEENS5_IJS1H_SB_EEEEEEENS4_39AutoVectorizingCopyWithAssumedAlignmentILi128EEENS4_14SM90_TMA_STOREES1Y_S20_S20_EEEvvEEEEvNT_6ParamsE) ;  /* 0xffffff6802107950 */ /* 0x000fea0003c3ffff */
.L_x_172:
[----:B------:R-:W-:-:S00]  /*97c0*/  BRA `(.L_x_172) ;  /* 0xfffffffc00fc7947 */ /* 0x000fc0000383ffff */
[----:B------:R-:W-:-:S00]  /*97d0*/  NOP ;  /* 0x0000000000007918 */ /* 0x000fc00000000000 */
        /* <DEDUP_REMOVED lines=10> */
.L_x_173:


//--------------------- .nv.global.init           --------------------------
	.section	.nv.global.init,"aw",@progbits
.nv.global.init:
	.type		$str$27,@object
	.size		$str$27,($str$28 - $str$27)
$str$27:
        /*0000*/ 	.byte	0x28, 0x61, 0x64, 0x64, 0x72, 0x65, 0x73, 0x73, 0x20, 0x26, 0x20, 0x6d, 0x61, 0x73, 0x6b, 0x29
        /*0010*/ 	.byte	0x20, 0x3d, 0x3d, 0x20, 0x30, 0x00
	.type		$str$28,@object
	.size		$str$28,($str$26 - $str$28)
$str$28:
        /*0016*/ 	.byte	0x2f, 0x74, 0x6d, 0x70, 0x2f, 0x63, 0x75, 0x74, 0x6c, 0x61, 0x73, 0x73, 0x5f, 0x73, 0x77, 0x65
        /*0026*/ 	.byte	0x65, 0x70, 0x5f, 0x73, 0x72, 0x63, 0x2f, 0x69, 0x6e, 0x63, 0x6c, 0x75, 0x64, 0x65, 0x2f, 0x63
        /*0036*/ 	.byte	0x75, 0x74, 0x65, 0x2f, 0x70, 0x6f, 0x69, 0x6e, 0x74, 0x65, 0x72, 0x5f, 0x66, 0x6c, 0x61, 0x67
        /*0046*/ 	.byte	0x67, 0x65, 0x64, 0x2e, 0x68, 0x70, 0x70, 0x00
	.type		$str$26,@object
	.size		$str$26,($str$25 - $str$26)
$str$26:
        /*004e*/ 	.byte	0x2f, 0x74, 0x6d, 0x70, 0x2f, 0x63, 0x75, 0x74, 0x6c, 0x61, 0x73, 0x73, 0x5f, 0x73, 0x77, 0x65
        /*005e*/ 	.byte	0x65, 0x70, 0x5f, 0x73, 0x72, 0x63, 0x2f, 0x69, 0x6e, 0x63, 0x6c, 0x75, 0x64, 0x65, 0x2f, 0x63
        /*006e*/ 	.byte	0x75, 0x74, 0x65, 0x2f, 0x61, 0x74, 0x6f, 0x6d, 0x2f, 0x63, 0x6f, 0x70, 0x79, 0x5f, 0x74, 0x72
        /*007e*/ 	.byte	0x61, 0x69, 0x74, 0x73, 0x5f, 0x73, 0x6d, 0x31, 0x30, 0x30, 0x2e, 0x68, 0x70, 0x70, 0x00
	.type		$str$25,@object
	.size		$str$25,(__unnamed_1 - $str$25)
$str$25:
        /*008d*/ 	.byte	0x28, 0x28, 0x75, 0x69, 0x6e, 0x74, 0x33, 0x32, 0x5f, 0x74, 0x28, 0x74, 0x68, 0x72, 0x65, 0x61
        /*009d*/ 	.byte	0x64, 0x49, 0x64, 0x78, 0x2e, 0x78, 0x29, 0x20, 0x2f, 0x20, 0x33, 0x32, 0x29, 0x20, 0x25, 0x20
        /*00ad*/ 	.byte	0x34, 0x29, 0x20, 0x3d, 0x3d, 0x20, 0x28, 0x28, 0x28, 0x74, 0x6d, 0x65, 0x6d, 0x5f, 0x61, 0x64
        /*00bd*/ 	.byte	0x64, 0x72, 0x20, 0x3e, 0x3e, 0x20, 0x31, 0x36, 0x29, 0x20, 0x2f, 0x20, 0x33, 0x32, 0x29, 0x20
        /*00cd*/ 	.byte	0x25, 0x20, 0x34, 0x29, 0x00
	.type		__unnamed_1,@object
	.size		__unnamed_1,(__unnamed_2 - __unnamed_1)
__unnamed_1:
        /*00d2*/ 	.byte	0x61, 0x75, 0x74, 0x6f, 0x20, 0x63, 0x75, 0x74, 0x65, 0x3a, 0x3a, 0x61, 0x73, 0x5f, 0x70, 0x6f
        /* <DEDUP_REMOVED lines=24> */
        /*0262*/ 	.byte	0x3e, 0x3e, 0x3e, 0x3e, 0x5d, 0x00
	.type		__unnamed_2,@object
	.size		__unnamed_2,(.L_2 - __unnamed_2)
__unnamed_2:
        /* <DEDUP_REMOVED lines=42> */
        /*0508*/ 	.byte	0x3e, 0x3e, 0x5d, 0x00
.L_2:


//--------------------- .nv.shared._ZN7cutlass13device_kernelINS_4gemm6kernel13GemmUniversalIN4cute5tupleIJiiiiEEENS1_10collective13CollectiveMmaINS1_35MainloopSm100TmaUmmaWarpSpecializedILi3ELi2ELi4ENS5_IJNS4_1CILi1EEESB_SB_EEEEENS5_IJNSA_ILi128EEESE_NSA_ILi64EEEEEENS_6half_tENS5_IJlSB_lEEESH_SI_NS4_8TiledMMAINS4_8MMA_AtomIJNS4_20SM100_MMA_F16BF16_SSISH_SH_fLi128ELi128ELNS4_4UMMA5MajorE0ELSN_0ELNSM_7ScaleInE0ELSO_0EEEEEENS4_6LayoutISC_NS5_IJNSA_ILi0EEESS_SS_EEEEENS5_IJNS4_10UnderscoreESV_SV_EEEEENS4_13SM90_TMA_LOADENS4_14ComposedLayoutINS4_7SwizzleILi3ELi4ELi3EEENS4_18smem_ptr_flag_bitsILi16EEENSR_INS5_IJNSA_ILi8EEESF_EEENS5_IJSF_SB_EEEEEEEvNS4_8identityESY_S18_vS19_EENS_8epilogue10collective18CollectiveEpilogueINS1B_23Sm100TmaWarpSpecializedILi4ELi2ELi32ELb1ELb0EEEJSG_NS5_IJNSR_ISE_SB_EENSR_INSA_ILi32EEESB_EEEEESH_SI_SH_SI_NS1B_6fusion15FusionCallbacksIS1F_NS1K_17LinearCombinationISH_fSH_fLNS_15FloatRoundStyleE2EEESG_S1J_JEEENS4_5SM1004TMEM4LOAD26SM100_TMEM_LOAD_32dp32b32xESY_NSZ_INS10_ILi2ELi4ELi3EEES13_NSR_INS5_IJS14_S1H_EEENS5_IJS1H_SB_EEEEEEENS4_39AutoVectorizingCopyWithAssumedAlignmentILi128EEENS4_14SM90_TMA_STOREES1Y_S20_S20_EEEvvEEEEvNT_6ParamsE --------------------------
	.section	.nv.shared._ZN7cutlass13device_kernelINS_4gemm6kernel13GemmUniversalIN4cute5tupleIJiiiiEEENS1_10collective13CollectiveMmaINS1_35MainloopSm100TmaUmmaWarpSpecializedILi3ELi2ELi4ENS5_IJNS4_1CILi1EEESB_SB_EEEEENS5_IJNSA_ILi128EEESE_NSA_ILi64EEEEEENS_6half_tENS5_IJlSB_lEEESH_SI_NS4_8TiledMMAINS4_8MMA_AtomIJNS4_20SM100_MMA_F16BF16_SSISH_SH_fLi128ELi128ELNS4_4UMMA5MajorE0ELSN_0ELNSM_7ScaleInE0ELSO_0EEEEEENS4_6LayoutISC_NS5_IJNSA_ILi0EEESS_SS_EEEEENS5_IJNS4_10UnderscoreESV_SV_EEEEENS4_13SM90_TMA_LOADENS4_14ComposedLayoutINS4_7SwizzleILi3ELi4ELi3EEENS4_18smem_ptr_flag_bitsILi16EEENSR_INS5_IJNSA_ILi8EEESF_EEENS5_IJSF_SB_EEEEEEEvNS4_8identityESY_S18_vS19_EENS_8epilogue10collective18CollectiveEpilogueINS1B_23Sm100TmaWarpSpecializedILi4ELi2ELi32ELb1ELb0EEEJSG_NS5_IJNSR_ISE_SB_EENSR_INSA_ILi32EEESB_EEEEESH_SI_SH_SI_NS1B_6fusion15FusionCallbacksIS1F_NS1K_17LinearCombinationISH_fSH_fLNS_15FloatRoundStyleE2EEESG_S1J_JEEENS4_5SM1004TMEM4LOAD26SM100_TMEM_LOAD_32dp32b32xESY_NSZ_INS10_ILi2ELi4ELi3EEES13_NSR_INS5_IJS14_S1H_EEENS5_IJS1H_SB_EEEEEEENS4_39AutoVectorizingCopyWithAssumedAlignmentILi128EEENS4_14SM90_TMA_STOREES1Y_S20_S20_EEEvvEEEEvNT_6ParamsE,"aw",@nobits
	.sectionflags	@""
	.align	16
	.zero		1024


//--------------------- .nv.shared.reserved.0     --------------------------
	.section	.nv.shared.reserved.0,"aw",@nobits
	.weak		__nv_reservedSMEM_offset_0_alias
	.size		__nv_reservedSMEM_offset_0_alias, 0, 64
	.other		__nv_reservedSMEM_offset_0_alias,@"STO_CUDA_RESERVED_SHARED STV_DEFAULT"
__nv_reservedSMEM_offset_0_alias:
	.zero		0
.nv.shared.reserved.0:
	.zero		64
	.weak		__nv_reservedSMEM_tcgen05_partition
	.type		__nv_reservedSMEM_tcgen05_partition,@object
	.size		__nv_reservedSMEM_tcgen05_partition,(.L_0 - __nv_reservedSMEM_tcgen05_partition)
__nv_reservedSMEM_tcgen05_partition:
	.zero		32
.L_0:


//--------------------- .nv.global                --------------------------
	.section	.nv.global,"aw",@nobits
.nv.global:
	.type		_ZN39_INTERNAL_a69ffa1a_4_k_cu_7ddbf831_62574cute1_E,@object
	.size		_ZN39_INTERNAL_a69ffa1a_4_k_cu_7ddbf831_62574cute1_E,(_ZN39_INTERNAL_a69ffa1a_4_k_cu_7ddbf831_62574cuda3std3__45__cpo6cbeginE - _ZN39_INTERNAL_a69ffa1a_4_k_cu_7ddbf831_62574cute1_E)
_ZN39_INTERNAL_a69ffa1a_4_k_cu_7ddbf831_62574cute1_E:
	.zero		1
	.type		_ZN39_INTERNAL_a69ffa1a_4_k_cu_7ddbf831_62574cuda3std3__45__cpo6cbeginE,@object
	.size		_ZN39_INTERNAL_a69ffa1a_4_k_cu_7ddbf831_62574cuda3std3__45__cpo6cbeginE,(_ZN39_INTERNAL_a69ffa1a_4_k_cu_7ddbf831_62574cuda3std3__48in_placeE - _ZN39_INTERNAL_a69ffa1a_4_k_cu_7ddbf831_62574cuda3std3__45__cpo6cbeginE)
_ZN39_INTERNAL_a69ffa1a_4_k_cu_7ddbf831_62574cuda3std3__45__cpo6cbeginE:
	.zero		1
	.type		_ZN39_INTERNAL_a69ffa1a_4_k_cu_7ddbf831_62574cuda3std3__48in_placeE,@object
	.size		_ZN39_INTERNAL_a69ffa1a_4_k_cu_7ddbf831_62574cuda3std3__48in_placeE,(_ZN39_INTERNAL_a69ffa1a_4_k_cu_7ddbf831_62574cuda3std6ranges3__45__cpo9iter_moveE - _ZN39_INTERNAL_a69ffa1a_4_k_cu_7ddbf831_62574cuda3std3__48in_placeE)
_ZN39_INTERNAL_a69ffa1a_4_k_cu_7ddbf831_62574cuda3std3__48in_placeE:
	.zero		1
	.type		_ZN39_INTERNAL_a69ffa1a_4_k_cu_7ddbf831_62574cuda3std6ranges3__45__cpo9iter_moveE,@object
	.size		_ZN39_INTERNAL_a69ffa1a_4_k_cu_7ddbf831_62574cuda3std6ranges3__45__cpo9iter_moveE,(_ZN39_INTERNAL_a69ffa1a_4_k_cu_7ddbf831_62574cuda3std3__45__cpo5beginE - _ZN39_INTERNAL_a69ffa1a_4_k_cu_7ddbf831_62574cuda3std6ranges3__45__cpo9iter_moveE)
_ZN39_INTERNAL_a69ffa1a_4_k_cu_7ddbf831_62574cuda3std6ranges3__45__cpo9iter_moveE:
	.zero		1
	.type		_ZN39_INTERNAL_a69ffa1a_4_k_cu_7ddbf831_62574cuda3std3__45__cpo5beginE,@object
	.size		_ZN39_INTERNAL_a69ffa1a_4_k_cu_7ddbf831_62574cuda3std3__45__cpo5beginE,(_ZN39_INTERNAL_a69ffa1a_4_k_cu_7ddbf831_62574cuda3std3__441_GLOBAL__N__a69ffa1a_4_k_cu_7ddbf831_62576ignoreE - _ZN39_INTERNAL_a69ffa1a_4_k_cu_7ddbf831_62574cuda3std3__45__cpo5beginE)
_ZN39_INTERNAL_a69ffa1a_4_k_cu_7ddbf831_62574cuda3std3__45__cpo5beginE:
	.zero		1
	.type		_ZN39_INTERNAL_a69ffa1a_4_k_cu_7ddbf831_62574cuda3std3__441_GLOBAL__N__a69ffa1a_4_k_cu_7ddbf831_62576ignoreE,@object
	.size		_ZN39_INTERNAL_a69ffa1a_4_k_cu_7ddbf831_62574cuda3std3__441_GLOBAL__N__a69ffa1a_4_k_cu_7ddbf831_62576ignoreE,(_ZN39_INTERNAL_a69ffa1a_4_k_cu_7ddbf831_62574cute7productE - _ZN39_INTERNAL_a69ffa1a_4_k_cu_7ddbf831_62574cuda3std3__441_GLOBAL__N__a69ffa1a_4_k_cu_7ddbf831_62576ignoreE)
_ZN39_INTERNAL_a69ffa1a_4_k_cu_7ddbf831_62574cuda3std3__441_GLOBAL__N__a69ffa1a_4_k_cu_7ddbf831_62576ignoreE:
	.zero		1
	.type		_ZN39_INTERNAL_a69ffa1a_4_k_cu_7ddbf831_62574cute7productE,@object
	.size		_ZN39_INTERNAL_a69ffa1a_4_k_cu_7ddbf831_62574cute7productE,(_ZN39_INTERNAL_a69ffa1a_4_k_cu_7ddbf831_62574cuda3std3__45__cpo3endE - _ZN39_INTERNAL_a69ffa1a_4_k_cu_7ddbf831_62574cute7productE)
_ZN39_INTERNAL_a69ffa1a_4_k_cu_7ddbf831_62574cute7productE:
	.zero		1
	.type		_ZN39_INTERNAL_a69ffa1a_4_k_cu_7ddbf831_62574cuda3std3__45__cpo3endE,@object
	.size		_ZN39_INTERNAL_a69ffa1a_4_k_cu_7ddbf831_62574cuda3std3__45__cpo3endE,(_ZN39_INTERNAL_a69ffa1a_4_k_cu_7ddbf831_62574cuda3std3__419piecewise_constructE - _ZN39_INTERNAL_a69ffa1a_4_k_cu_7ddbf831_62574cuda3std3__45__cpo3endE)
_ZN39_INTERNAL_a69ffa1a_4_k_cu_7ddbf831_62574cuda3std3__45__cpo3endE:
	.zero		1
	.type		_ZN39_INTERNAL_a69ffa1a_4_k_cu_7ddbf831_62574cuda3std3__419piecewise_constructE,@object
	.size		_ZN39_INTERNAL_a69ffa1a_4_k_cu_7ddbf831_62574cuda3std3__419piecewise_constructE,(_ZN39_INTERNAL_a69ffa1a_4_k_cu_7ddbf831_62574cuda3std3__45__cpo4cendE - _ZN39_INTERNAL_a69ffa1a_4_k_cu_7ddbf831_62574cuda3std3__419piecewise_constructE)
_ZN39_INTERNAL_a69ffa1a_4_k_cu_7ddbf831_62574cuda3std3__419piecewise_constructE:
	.zero		1
	.type		_ZN39_INTERNAL_a69ffa1a_4_k_cu_7ddbf831_62574cuda3std3__45__cpo4cendE,@object
	.size		_ZN39_INTERNAL_a69ffa1a_4_k_cu_7ddbf831_62574cuda3std3__45__cpo4cendE,(_ZN39_INTERNAL_a69ffa1a_4_k_cu_7ddbf831_62574cuda3std6ranges3__45__cpo4swapE - _ZN39_INTERNAL_a69ffa1a_4_k_cu_7ddbf831_62574cuda3std3__45__cpo4cendE)
_ZN39_INTERNAL_a69ffa1a_4_k_cu_7ddbf831_62574cuda3std3__45__cpo4cendE:
	.zero		1
	.type		_ZN39_INTERNAL_a69ffa1a_4_k_cu_7ddbf831_62574cuda3std6ranges3__45__cpo4swapE,@object
	.size		_ZN39_INTERNAL_a69ffa1a_4_k_cu_7ddbf831_62574cuda3std6ranges3__45__cpo4swapE,(.L_10 - _ZN39_INTERNAL_a69ffa1a_4_k_cu_7ddbf831_62574cuda3std6ranges3__45__cpo4swapE)
_ZN39_INTERNAL_a69ffa1a_4_k_cu_7ddbf831_62574cuda3std6ranges3__45__cpo4swapE:
	.zero		1
.L_10:


//--------------------- .nv.constant0._ZN7cutlass13device_kernelINS_4gemm6kernel13GemmUniversalIN4cute5tupleIJiiiiEEENS1_10collective13CollectiveMmaINS1_35MainloopSm100TmaUmmaWarpSpecializedILi3ELi2ELi4ENS5_IJNS4_1CILi1EEESB_SB_EEEEENS5_IJNSA_ILi128EEESE_NSA_ILi64EEEEEENS_6half_tENS5_IJlSB_lEEESH_SI_NS4_8TiledMMAINS4_8MMA_AtomIJNS4_20SM100_MMA_F16BF16_SSISH_SH_fLi128ELi128ELNS4_4UMMA5MajorE0ELSN_0ELNSM_7ScaleInE0ELSO_0EEEEEENS4_6LayoutISC_NS5_IJNSA_ILi0EEESS_SS_EEEEENS5_IJNS4_10UnderscoreESV_SV_EEEEENS4_13SM90_TMA_LOADENS4_14ComposedLayoutINS4_7SwizzleILi3ELi4ELi3EEENS4_18smem_ptr_flag_bitsILi16EEENSR_INS5_IJNSA_ILi8EEESF_EEENS5_IJSF_SB_EEEEEEEvNS4_8identityESY_S18_vS19_EENS_8epilogue10collective18CollectiveEpilogueINS1B_23Sm100TmaWarpSpecializedILi4ELi2ELi32ELb1ELb0EEEJSG_NS5_IJNSR_ISE_SB_EENSR_INSA_ILi32EEESB_EEEEESH_SI_SH_SI_NS1B_6fusion15FusionCallbacksIS1F_NS1K_17LinearCombinationISH_fSH_fLNS_15FloatRoundStyleE2EEESG_S1J_JEEENS4_5SM1004TMEM4LOAD26SM100_TMEM_LOAD_32dp32b32xESY_NSZ_INS10_ILi2ELi4ELi3EEES13_NSR_INS5_IJS14_S1H_EEENS5_IJS1H_SB_EEEEEEENS4_39AutoVectorizingCopyWithAssumedAlignmentILi128EEENS4_14SM90_TMA_STOREES1Y_S20_S20_EEEvvEEEEvNT_6ParamsE --------------------------
	.section	.nv.constant0._ZN7cutlass13device_kernelINS_4gemm6kernel13GemmUniversalIN4cute5tupleIJiiiiEEENS1_10collective13CollectiveMmaINS1_35MainloopSm100TmaUmmaWarpSpecializedILi3ELi2ELi4ENS5_IJNS4_1CILi1EEESB_SB_EEEEENS5_IJNSA_ILi128EEESE_NSA_ILi64EEEEEENS_6half_tENS5_IJlSB_lEEESH_SI_NS4_8TiledMMAINS4_8MMA_AtomIJNS4_20SM100_MMA_F16BF16_SSISH_SH_fLi128ELi128ELNS4_4UMMA5MajorE0ELSN_0ELNSM_7ScaleInE0ELSO_0EEEEEENS4_6LayoutISC_NS5_IJNSA_ILi0EEESS_SS_EEEEENS5_IJNS4_10UnderscoreESV_SV_EEEEENS4_13SM90_TMA_LOADENS4_14ComposedLayoutINS4_7SwizzleILi3ELi4ELi3EEENS4_18smem_ptr_flag_bitsILi16EEENSR_INS5_IJNSA_ILi8EEESF_EEENS5_IJSF_SB_EEEEEEEvNS4_8identityESY_S18_vS19_EENS_8epilogue10collective18CollectiveEpilogueINS1B_23Sm100TmaWarpSpecializedILi4ELi2ELi32ELb1ELb0EEEJSG_NS5_IJNSR_ISE_SB_EENSR_INSA_ILi32EEESB_EEEEESH_SI_SH_SI_NS1B_6fusion15FusionCallbacksIS1F_NS1K_17LinearCombinationISH_fSH_fLNS_15FloatRoundStyleE2EEESG_S1J_JEEENS4_5SM1004TMEM4LOAD26SM100_TMEM_LOAD_32dp32b32xESY_NSZ_INS10_ILi2ELi4ELi3EEES13_NSR_INS5_IJS14_S1H_EEENS5_IJS1H_SB_EEEEEEENS4_39AutoVectorizingCopyWithAssumedAlignmentILi128EEENS4_14SM90_TMA_STOREES1Y_S20_S20_EEEvvEEEEvNT_6ParamsE,"a",@progbits
	.sectionflags	@""
	.align	4
.nv.constant0._ZN7cutlass13device_kernelINS_4gemm6kernel13GemmUniversalIN4cute5tupleIJiiiiEEENS1_10collective13CollectiveMmaINS1_35MainloopSm100TmaUmmaWarpSpecializedILi3ELi2ELi4ENS5_IJNS4_1CILi1EEESB_SB_EEEEENS5_IJNSA_ILi128EEESE_NSA_ILi64EEEEEENS_6half_tENS5_IJlSB_lEEESH_SI_NS4_8TiledMMAINS4_8MMA_AtomIJNS4_20SM100_MMA_F16BF16_SSISH_SH_fLi128ELi128ELNS4_4UMMA5MajorE0ELSN_0ELNSM_7ScaleInE0ELSO_0EEEEEENS4_6LayoutISC_NS5_IJNSA_ILi0EEESS_SS_EEEEENS5_IJNS4_10UnderscoreESV_SV_EEEEENS4_13SM90_TMA_LOADENS4_14ComposedLayoutINS4_7SwizzleILi3ELi4ELi3EEENS4_18smem_ptr_flag_bitsILi16EEENSR_INS5_IJNSA_ILi8EEESF_EEENS5_IJSF_SB_EEEEEEEvNS4_8identityESY_S18_vS19_EENS_8epilogue10collective18CollectiveEpilogueINS1B_23Sm100TmaWarpSpecializedILi4ELi2ELi32ELb1ELb0EEEJSG_NS5_IJNSR_ISE_SB_EENSR_INSA_ILi32EEESB_EEEEESH_SI_SH_SI_NS1B_6fusion15FusionCallbacksIS1F_NS1K_17LinearCombinationISH_fSH_fLNS_15FloatRoundStyleE2EEESG_S1J_JEEENS4_5SM1004TMEM4LOAD26SM100_TMEM_LOAD_32dp32b32xESY_NSZ_INS10_ILi2ELi4ELi3EEES13_NSR_INS5_IJS14_S1H_EEENS5_IJS1H_SB_EEEEEEENS4_39AutoVectorizingCopyWithAssumedAlignmentILi128EEENS4_14SM90_TMA_STOREES1Y_S20_S20_EEEvvEEEEvNT_6ParamsE:
	.zero		2944


//--------------------- SYMBOLS --------------------------

	.type		.nv.reservedSmem.offset0,@object
	.size		.nv.reservedSmem.offset0,0x4
	.type		.nv.reservedSmem.cap,@object
	.size		.nv.reservedSmem.cap,0x4
	.type		__assertfail,@function
